def attn_fwd(
    Q,
    K,
    V,
    Out,
    Lse,
    sm_scale,
    stride_qz,
    stride_qh,
    stride_qm,
    stride_qk,
    stride_kz,
    stride_kh,
    stride_kn,
    stride_kk,
    stride_vz,
    stride_vh,
    stride_vn,
    stride_vk,
    stride_oz,
    stride_oh,
    stride_om,
    stride_ok,
    seqlen_q,
    seqlen_k,
    BLOCK_M: tl.constexpr,
    BLOCK_N: tl.constexpr,
    HEAD_DIM: tl.constexpr,
    CAUSAL: tl.constexpr,
):
    start_m = tl.program_id(0)
    off_hz = tl.program_id(1)
    q_off = off_hz * stride_qh
    k_off = off_hz * stride_kh
    v_off = off_hz * stride_vh
    offs_m = start_m * BLOCK_M + tl.arange(0, BLOCK_M)
    offs_d = tl.arange(0, HEAD_DIM)
    offs_n = tl.arange(0, BLOCK_N)
    q_ptrs = Q + q_off + offs_m[:, None] * stride_qm + offs_d[None, :] * stride_qk
    k_ptrs = K + k_off + offs_d[:, None] * stride_kk + offs_n[None, :] * stride_kn
    v_ptrs = V + v_off + offs_n[:, None] * stride_vn + offs_d[None, :] * stride_vk
    m_i = tl.full([BLOCK_M], float("-inf"), dtype=tl.float32)
    l_i = tl.zeros([BLOCK_M], dtype=tl.float32) + 1.0
    acc = tl.zeros([BLOCK_M, HEAD_DIM], dtype=tl.float32)
    q = tl.load(q_ptrs)
    acc, l_i, m_i = _attn_fwd_inner(
        acc,
        l_i,
        m_i,
        q,
        k_ptrs,
        v_ptrs,
        sm_scale,
        stride_kn,
        stride_vn,
        start_m,
        seqlen_k,
        BLOCK_M,
        BLOCK_N,
        HEAD_DIM,
        CAUSAL,
    )
    acc = acc / l_i[:, None]
    lse = m_i + tl.math.log2(l_i) / 1.4426950408889634
    o_ptrs = (
        Out
        + off_hz * stride_oh
        + offs_m[:, None] * stride_om
        + offs_d[None, :] * stride_ok
    )
    tl.store(o_ptrs, acc.to(Out.dtype.element_ty))
    tl.store(Lse + off_hz * seqlen_q + offs_m, lse)

# config = {"BLOCK_M": 32, "BLOCK_N": 32, "HEAD_DIM": 128, "arch": "sm_100", "causal": false, "dtype": "fp8e4m3", "num_stages": 2, "num_warps": 4}
# arch = sm_100


// ===== COMPILED SASS (sm_100a) =====

	.target	sm_100a

	.elftype	@"ET_EXEC"


//--------------------- .note.nv.tkinfo           --------------------------
	.section	.note.nv.tkinfo,"",@"SHT_NOTE"
	.sectionflags	@"SHF_NOTE_NV_TKINFO"
	.tkinfo
        /*0018*/ 	.word	0x00000081
        /*0030*/ 	.string	""
        /*0030*/ 	.string	"ptxas-blackwell"
        /*0030*/ 	.string	"Cuda compilation tools, release 12.9, V12.9.86"
        /*0030*/ 	.string	"Build cuda_12.9.r12.9/compiler.36037853_0"
        /*0030*/ 	.string	"-v  -suppress-debug-info  -lineinfo  -arch sm_100a "



//--------------------- .note.nv.cuver            --------------------------
	.section	.note.nv.cuver,"",@"SHT_NOTE"
	.sectionflags	@"SHF_NOTE_NV_CUVER"
        /*0018*/ 	.short	0x0001
        /*001a*/ 	.short	0x0064
        /*001c*/ 	.short	0x0001
        /*001e*/ 	.short	0x0000
        /*0020*/ 	.short	0x0001
        /*0022*/ 	.short	0x0000


//--------------------- .nv.info                  --------------------------
	.section	.nv.info,"",@"SHT_CUDA_INFO"
	.align	4


	//----- nvinfo : EIATTR_REGCOUNT
	.align		4
        /*0000*/ 	.byte	0x04, 0x2f
        /*0002*/ 	.short	(.L_2 - .L_1)
	.align		4
.L_1:
        /*0004*/ 	.word	index@(attn_fwd)
        /*0008*/ 	.word	0x000000ee


	//----- nvinfo : EIATTR_FRAME_SIZE
	.align		4
.L_2:
        /*000c*/ 	.byte	0x04, 0x11
        /*000e*/ 	.short	(.L_4 - .L_3)
	.align		4
.L_3:
        /*0010*/ 	.word	index@(attn_fwd)
        /*0014*/ 	.word	0x00000000


	//----- nvinfo : EIATTR_MIN_STACK_SIZE
	.align		4
.L_4:
        /*0018*/ 	.byte	0x04, 0x12
        /*001a*/ 	.short	(.L_6 - .L_5)
	.align		4
.L_5:
        /*001c*/ 	.word	index@(attn_fwd)
        /*0020*/ 	.word	0x00000000
.L_6:


//--------------------- .nv.info.attn_fwd         --------------------------
	.section	.nv.info.attn_fwd,"",@"SHT_CUDA_INFO"
	.sectionflags	@""
	.align	4


	//----- nvinfo : EIATTR_CUDA_API_VERSION
	.align		4
        /*0000*/ 	.byte	0x04, 0x37
        /*0002*/ 	.short	(.L_8 - .L_7)
.L_7:
        /*0004*/ 	.word	0x00000081


	//----- nvinfo : EIATTR_KPARAM_INFO
	.align		4
.L_8:
        /*0008*/ 	.byte	0x04, 0x17
        /*000a*/ 	.short	(.L_10 - .L_9)
.L_9:
        /*000c*/ 	.word	0x00000000
        /*0010*/ 	.short	0x0019
        /*0012*/ 	.short	0x0080
        /*0014*/ 	.byte	0x00, 0xf4, 0x21, 0x00


	//----- nvinfo : EIATTR_KPARAM_INFO
	.align		4
.L_10:
        /*0018*/ 	.byte	0x04, 0x17
        /*001a*/ 	.short	(.L_12 - .L_11)
.L_11:
        /*001c*/ 	.word	0x00000000
        /*0020*/ 	.short	0x0018
        /*0022*/ 	.short	0x0078
        /*0024*/ 	.byte	0x00, 0xf4, 0x21, 0x00


	//----- nvinfo : EIATTR_KPARAM_INFO
	.align		4
.L_12:
        /*0028*/ 	.byte	0x04, 0x17
        /*002a*/ 	.short	(.L_14 - .L_13)
.L_13:
        /*002c*/ 	.word	0x00000000
        /*0030*/ 	.short	0x0017
        /*0032*/ 	.short	0x0070
        /*0034*/ 	.byte	0x00, 0xf0, 0x11, 0x00


	//----- nvinfo : EIATTR_KPARAM_INFO
	.align		4
.L_14:
        /*0038*/ 	.byte	0x04, 0x17
        /*003a*/ 	.short	(.L_16 - .L_15)
.L_15:
        /*003c*/ 	.word	0x00000000
        /*0040*/ 	.short	0x0016
        /*0042*/ 	.short	0x006c
        /*0044*/ 	.byte	0x00, 0xf0, 0x11, 0x00


	//----- nvinfo : EIATTR_KPARAM_INFO
	.align		4
.L_16:
        /*0048*/ 	.byte	0x04, 0x17
        /*004a*/ 	.short	(.L_18 - .L_17)
.L_17:
        /*004c*/ 	.word	0x00000000
        /*0050*/ 	.short	0x0015
        /*0052*/ 	.short	0x0068
        /*0054*/ 	.byte	0x00, 0xf0, 0x11, 0x00


	//----- nvinfo : EIATTR_KPARAM_INFO
	.align		4
.L_18:
        /*0058*/ 	.byte	0x04, 0x17
        /*005a*/ 	.short	(.L_20 - .L_19)
.L_19:
        /*005c*/ 	.word	0x00000000
        /*0060*/ 	.short	0x0014
        /*0062*/ 	.short	0x0064
        /*0064*/ 	.byte	0x00, 0xf0, 0x11, 0x00


	//----- nvinfo : EIATTR_KPARAM_INFO
	.align		4
.L_20:
        /*0068*/ 	.byte	0x04, 0x17
        /*006a*/ 	.short	(.L_22 - .L_21)
.L_21:
        /*006c*/ 	.word	0x00000000
        /*0070*/ 	.short	0x0013
        /*0072*/ 	.short	0x0060
        /*0074*/ 	.byte	0x00, 0xf0, 0x11, 0x00


	//----- nvinfo : EIATTR_KPARAM_INFO
	.align		4
.L_22:
        /*0078*/ 	.byte	0x04, 0x17
        /*007a*/ 	.short	(.L_24 - .L_23)
.L_23:
        /*007c*/ 	.word	0x00000000
        /*0080*/ 	.short	0x0012
        /*0082*/ 	.short	0x005c
        /*0084*/ 	.byte	0x00, 0xf0, 0x11, 0x00


	//----- nvinfo : EIATTR_KPARAM_INFO
	.align		4
.L_24:
        /*0088*/ 	.byte	0x04, 0x17
        /*008a*/ 	.short	(.L_26 - .L_25)
.L_25:
        /*008c*/ 	.word	0x00000000
        /*0090*/ 	.short	0x0011
        /*0092*/ 	.short	0x0058
        /*0094*/ 	.byte	0x00, 0xf0, 0x11, 0x00


	//----- nvinfo : EIATTR_KPARAM_INFO
	.align		4
.L_26:
        /*0098*/ 	.byte	0x04, 0x17
        /*009a*/ 	.short	(.L_28 - .L_27)
.L_27:
        /*009c*/ 	.word	0x00000000
        /*00a0*/ 	.short	0x0010
        /*00a2*/ 	.short	0x0054
        /*00a4*/ 	.byte	0x00, 0xf0, 0x11, 0x00


	//----- nvinfo : EIATTR_KPARAM_INFO
	.align		4
.L_28:
        /*00a8*/ 	.byte	0x04, 0x17
        /*00aa*/ 	.short	(.L_30 - .L_29)
.L_29:
        /*00ac*/ 	.word	0x00000000
        /*00b0*/ 	.short	0x000f
        /*00b2*/ 	.short	0x0050
        /*00b4*/ 	.byte	0x00, 0xf0, 0x11, 0x00


	//----- nvinfo : EIATTR_KPARAM_INFO
	.align		4
.L_30:
        /*00b8*/ 	.byte	0x04, 0x17
        /*00ba*/ 	.short	(.L_32 - .L_31)
.L_31:
        /*00bc*/ 	.word	0x00000000
        /*00c0*/ 	.short	0x000e
        /*00c2*/ 	.short	0x004c
        /*00c4*/ 	.byte	0x00, 0xf0, 0x11, 0x00


	//----- nvinfo : EIATTR_KPARAM_INFO
	.align		4
.L_32:
        /*00c8*/ 	.byte	0x04, 0x17
        /*00ca*/ 	.short	(.L_34 - .L_33)
.L_33:
        /*00cc*/ 	.word	0x00000000
        /*00d0*/ 	.short	0x000d
        /*00d2*/ 	.short	0x0048
        /*00d4*/ 	.byte	0x00, 0xf0, 0x11, 0x00


	//----- nvinfo : EIATTR_KPARAM_INFO
	.align		4
.L_34:
        /*00d8*/ 	.byte	0x04, 0x17
        /*00da*/ 	.short	(.L_36 - .L_35)
.L_35:
        /*00dc*/ 	.word	0x00000000
        /*00e0*/ 	.short	0x000c
        /*00e2*/ 	.short	0x0044
        /*00e4*/ 	.byte	0x00, 0xf0, 0x11, 0x00


	//----- nvinfo : EIATTR_KPARAM_INFO
	.align		4
.L_36:
        /*00e8*/ 	.byte	0x04, 0x17
        /*00ea*/ 	.short	(.L_38 - .L_37)
.L_37:
        /*00ec*/ 	.word	0x00000000
        /*00f0*/ 	.short	0x000b
        /*00f2*/ 	.short	0x0040
        /*00f4*/ 	.byte	0x00, 0xf0, 0x11, 0x00


	//----- nvinfo : EIATTR_KPARAM_INFO
	.align		4
.L_38:
        /*00f8*/ 	.byte	0x04, 0x17
        /*00fa*/ 	.short	(.L_40 - .L_39)
.L_39:
        /*00fc*/ 	.word	0x00000000
        /*0100*/ 	.short	0x000a
        /*0102*/ 	.short	0x003c
        /*0104*/ 	.byte	0x00, 0xf0, 0x11, 0x00


	//----- nvinfo : EIATTR_KPARAM_INFO
	.align		4
.L_40:
        /*0108*/ 	.byte	0x04, 0x17
        /*010a*/ 	.short	(.L_42 - .L_41)
.L_41:
        /*010c*/ 	.word	0x00000000
        /*0110*/ 	.short	0x0009
        /*0112*/ 	.short	0x0038
        /*0114*/ 	.byte	0x00, 0xf0, 0x11, 0x00


	//----- nvinfo : EIATTR_KPARAM_INFO
	.align		4
.L_42:
        /*0118*/ 	.byte	0x04, 0x17
        /*011a*/ 	.short	(.L_44 - .L_43)
.L_43:
        /*011c*/ 	.word	0x00000000
        /*0120*/ 	.short	0x0008
        /*0122*/ 	.short	0x0034
        /*0124*/ 	.byte	0x00, 0xf0, 0x11, 0x00


	//----- nvinfo : EIATTR_KPARAM_INFO
	.align		4
.L_44:
        /*0128*/ 	.byte	0x04, 0x17
        /*012a*/ 	.short	(.L_46 - .L_45)
.L_45:
        /*012c*/ 	.word	0x00000000
        /*0130*/ 	.short	0x0007
        /*0132*/ 	.short	0x0030
        /*0134*/ 	.byte	0x00, 0xf0, 0x11, 0x00


	//----- nvinfo : EIATTR_KPARAM_INFO
	.align		4
.L_46:
        /*0138*/ 	.byte	0x04, 0x17
        /*013a*/ 	.short	(.L_48 - .L_47)
.L_47:
        /*013c*/ 	.word	0x00000000
        /*0140*/ 	.short	0x0006
        /*0142*/ 	.short	0x002c
        /*0144*/ 	.byte	0x00, 0xf0, 0x11, 0x00


	//----- nvinfo : EIATTR_KPARAM_INFO
	.align		4
.L_48:
        /*0148*/ 	.byte	0x04, 0x17
        /*014a*/ 	.short	(.L_50 - .L_49)
.L_49:
        /*014c*/ 	.word	0x00000000
        /*0150*/ 	.short	0x0005
        /*0152*/ 	.short	0x0028
        /*0154*/ 	.byte	0x00, 0xf0, 0x11, 0x00


	//----- nvinfo : EIATTR_KPARAM_INFO
	.align		4
.L_50:
        /*0158*/ 	.byte	0x04, 0x17
        /*015a*/ 	.short	(.L_52 - .L_51)
.L_51:
        /*015c*/ 	.word	0x00000000
        /*0160*/ 	.short	0x0004
        /*0162*/ 	.short	0x0020
        /*0164*/ 	.byte	0x00, 0xf4, 0x21, 0x00


	//----- nvinfo : EIATTR_KPARAM_INFO
	.align		4
.L_52:
        /*0168*/ 	.byte	0x04, 0x17
        /*016a*/ 	.short	(.L_54 - .L_53)
.L_53:
        /*016c*/ 	.word	0x00000000
        /*0170*/ 	.short	0x0003
        /*0172*/ 	.short	0x0018
        /*0174*/ 	.byte	0x00, 0xf4, 0x21, 0x00


	//----- nvinfo : EIATTR_KPARAM_INFO
	.align		4
.L_54:
        /*0178*/ 	.byte	0x04, 0x17
        /*017a*/ 	.short	(.L_56 - .L_55)
.L_55:
        /*017c*/ 	.word	0x00000000
        /*0180*/ 	.short	0x0002
        /*0182*/ 	.short	0x0010
        /*0184*/ 	.byte	0x00, 0xf4, 0x21, 0x00


	//----- nvinfo : EIATTR_KPARAM_INFO
	.align		4
.L_56:
        /*0188*/ 	.byte	0x04, 0x17
        /*018a*/ 	.short	(.L_58 - .L_57)
.L_57:
        /*018c*/ 	.word	0x00000000
        /*0190*/ 	.short	0x0001
        /*0192*/ 	.short	0x0008
        /*0194*/ 	.byte	0x00, 0xf4, 0x21, 0x00


	//----- nvinfo : EIATTR_KPARAM_INFO
	.align		4
.L_58:
        /*0198*/ 	.byte	0x04, 0x17
        /*019a*/ 	.short	(.L_60 - .L_59)
.L_59:
        /*019c*/ 	.word	0x00000000
        /*01a0*/ 	.short	0x0000
        /*01a2*/ 	.short	0x0000
        /*01a4*/ 	.byte	0x00, 0xf4, 0x21, 0x00


	//----- nvinfo : EIATTR_SPARSE_MMA_MASK
	.align		4
.L_60:
        /*01a8*/ 	.byte	0x03, 0x50
        /*01aa*/ 	.short	0x0000


	//----- nvinfo : EIATTR_MAXREG_COUNT
	.align		4
        /*01ac*/ 	.byte	0x03, 0x1b
        /*01ae*/ 	.short	0x00ff


	//----- nvinfo : EIATTR_NUM_BARRIERS
	.align		4
        /*01b0*/ 	.byte	0x02, 0x4c
        /*01b2*/ 	.byte	0x01
	.zero		1


	//----- nvinfo : EIATTR_COOP_GROUP_MASK_REGIDS
	.align		4
        /*01b4*/ 	.byte	0x04, 0x29
        /*01b6*/ 	.short	(.L_62 - .L_61)


	//   ....[0]....
.L_61:
        /*01b8*/ 	.word	0xffffffff


	//   ....[1]....
        /*01bc*/ 	.word	0xffffffff


	//   ....[2]....
        /*01c0*/ 	.word	0xffffffff


	//   ....[3]....
        /*01c4*/ 	.word	0xffffffff


	//   ....[4]....
        /*01c8*/ 	.word	0xffffffff


	//   ....[5]....
        /*01cc*/ 	.word	0xffffffff


	//   ....[6]....
        /*01d0*/ 	.word	0xffffffff


	//   ....[7]....
        /*01d4*/ 	.word	0xffffffff


	//   ....[8]....
        /*01d8*/ 	.word	0xffffffff


	//   ....[9]....
        /*01dc*/ 	.word	0xffffffff


	//   ....[10]....
        /*01e0*/ 	.word	0xffffffff


	//   ....[11]....
        /*01e4*/ 	.word	0xffffffff


	//   ....[12]....
        /*01e8*/ 	.word	0xffffffff


	//   ....[13]....
        /*01ec*/ 	.word	0xffffffff


	//   ....[14]....
        /*01f0*/ 	.word	0xffffffff


	//   ....[15]....
        /*01f4*/ 	.word	0xffffffff


	//   ....[16]....
        /*01f8*/ 	.word	0xffffffff


	//   ....[17]....
        /*01fc*/ 	.word	0xffffffff


	//   ....[18]....
        /*0200*/ 	.word	0xffffffff


	//   ....[19]....
        /*0204*/ 	.word	0xffffffff


	//----- nvinfo : EIATTR_COOP_GROUP_INSTR_OFFSETS
	.align		4
.L_62:
        /*0208*/ 	.byte	0x04, 0x28
        /*020a*/ 	.short	(.L_64 - .L_63)


	//   ....[0]....
.L_63:
        /*020c*/ 	.word	0x00003320


	//   ....[1]....
        /*0210*/ 	.word	0x00003330


	//   ....[2]....
        /*0214*/ 	.word	0x00003340


	//   ....[3]....
        /*0218*/ 	.word	0x00003350


	//   ....[4]....
        /*021c*/ 	.word	0x000033b0


	//   ....[5]....
        /*0220*/ 	.word	0x000033c0


	//   ....[6]....
        /*0224*/ 	.word	0x000033d0


	//   ....[7]....
        /*0228*/ 	.word	0x000033e0


	//   ....[8]....
        /*022c*/ 	.word	0x00003500


	//   ....[9]....
        /*0230*/ 	.word	0x00003520


	//   ....[10]....
        /*0234*/ 	.word	0x00003790


	//   ....[11]....
        /*0238*/ 	.word	0x000037a0


	//   ....[12]....
        /*023c*/ 	.word	0x000037c0


	//   ....[13]....
        /*0240*/ 	.word	0x000037d0


	//   ....[14]....
        /*0244*/ 	.word	0x00003800


	//   ....[15]....
        /*0248*/ 	.word	0x00003830


	//   ....[16]....
        /*024c*/ 	.word	0x00003840


	//   ....[17]....
        /*0250*/ 	.word	0x00003850


	//   ....[18]....
        /*0254*/ 	.word	0x00003910


	//   ....[19]....
        /*0258*/ 	.word	0x00003930


	//----- nvinfo : EIATTR_VRC_CTA_INIT_COUNT
	.align		4
.L_64:
        /*025c*/ 	.byte	0x02, 0x4a
	.zero		1
	.zero		1


	//----- nvinfo : EIATTR_EXIT_INSTR_OFFSETS
	.align		4
        /*0260*/ 	.byte	0x04, 0x1c
        /*0262*/ 	.short	(.L_66 - .L_65)


	//   ....[0]....
.L_65:
        /*0264*/ 	.word	0x00006db0


	//   ....[1]....
        /*0268*/ 	.word	0x00006de0


	//----- nvinfo : EIATTR_REQNTID
	.align		4
.L_66:
        /*026c*/ 	.byte	0x04, 0x10
        /*026e*/ 	.short	(.L_68 - .L_67)
.L_67:
        /*0270*/ 	.word	0x00000080
        /*0274*/ 	.word	0x00000001
        /*0278*/ 	.word	0x00000001


	//----- nvinfo : EIATTR_CBANK_PARAM_SIZE
	.align		4
.L_68:
        /*027c*/ 	.byte	0x03, 0x19
        /*027e*/ 	.short	0x0088


	//----- nvinfo : EIATTR_PARAM_CBANK
	.align		4
        /*0280*/ 	.byte	0x04, 0x0a
        /*0282*/ 	.short	(.L_70 - .L_69)
	.align		4
.L_69:
        /*0284*/ 	.word	index@(.nv.constant0.attn_fwd)
        /*0288*/ 	.short	0x0380
        /*028a*/ 	.short	0x0088


	//----- nvinfo : EIATTR_SW_WAR
	.align		4
.L_70:
        /*028c*/ 	.byte	0x04, 0x36
        /*028e*/ 	.short	(.L_72 - .L_71)
.L_71:
        /*0290*/ 	.word	0x00000008
.L_72:


//--------------------- .nv.compat                --------------------------
	.section	.nv.compat,"",@"SHT_CUDA_COMPAT_INFO"
	.align	4
        /*0000*/ 	.byte	0x02, 0x02, 0x02, 0x00, 0x02, 0x05, 0x05, 0x00, 0x02, 0x03, 0x00, 0x00, 0x02, 0x06, 0x01, 0x00


//--------------------- .nv.callgraph             --------------------------
	.section	.nv.callgraph,"",@"SHT_CUDA_CALLGRAPH"
	.align	4
	.sectionentsize	8
	.align		4
        /*0000*/ 	.word	0x00000000
	.align		4
        /*0004*/ 	.word	0xffffffff
	.align		4
        /*0008*/ 	.word	0x00000000
	.align		4
        /*000c*/ 	.word	0xfffffffe
	.align		4
        /*0010*/ 	.word	0x00000000
	.align		4
        /*0014*/ 	.word	0xfffffffd
	.align		4
        /*0018*/ 	.word	0x00000000
	.align		4
        /*001c*/ 	.word	0xfffffffc


//--------------------- .nv.constant4             --------------------------
	.section	.nv.constant4,"a",@progbits
	.align	8
	.align		8
.nv.constant4:
        /*0000*/ 	.dword	_$_str


//--------------------- .text.attn_fwd            --------------------------
	.section	.text.attn_fwd,"ax",@progbits
	.align	128
        .global         attn_fwd
        .type           attn_fwd,@function
        .size           attn_fwd,(.L_x_3 - attn_fwd)
        .other          attn_fwd,@"STO_CUDA_ENTRY STV_DEFAULT"
attn_fwd:
.text.attn_fwd:
[----:B------:R-:W0:Y:S01]  /*0000*/  LDC R1, c[0x0][0x37c] ;  /* 0x0000df00ff017b82 */ /* 0x000e220000000800 */
[----:B------:R-:W1:Y:S07]  /*0010*/  S2R R44, SR_TID.X ;  /* 0x00000000002c7919 */ /* 0x000e6e0000002100 */
[----:B------:R-:W2:Y:S01]  /*0020*/  S2UR UR8, SR_CTAID.Y ;  /* 0x00000000000879c3 */ /* 0x000ea20000002600 */
[----:B------:R-:W2:Y:S01]  /*0030*/  LDCU.64 UR4, c[0x0][0x3b0] ;  /* 0x00007600ff0477ac */ /* 0x000ea20008000a00 */
[----:B------:R-:W3:Y:S01]  /*0040*/  S2R R214, SR_CTAID.X ;  /* 0x0000000000d67919 */ /* 0x000ee20000002500 */
[----:B------:R-:W4:Y:S05]  /*0050*/  LDCU.64 UR12, c[0x0][0x358] ;  /* 0x00006b00ff0c77ac */ /* 0x000f2a0008000a00 */
[----:B------:R-:W5:Y:S08]  /*0060*/  LDC R49, c[0x0][0x3b8] ;  /* 0x0000ee00ff317b82 */ /* 0x000f700000000800 */
[----:B------:R-:W0:Y:S01]  /*0070*/  LDC.64 R46, c[0x0][0x380] ;  /* 0x0000e000ff2e7b82 */ /* 0x000e220000000a00 */
[----:B--2---:R-:W-:Y:S01]  /*0080*/  UIMAD UR4, UR8, UR4, URZ ;  /* 0x00000004080472a4 */ /* 0x004fe2000f8e02ff */
[----:B-1----:R-:W-:-:S02]  /*0090*/  LOP3.LUT R3, R44, 0x1f, RZ, 0xc0, !PT ;  /* 0x0000001f2c037812 */ /* 0x002fc400078ec0ff */
[----:B------:R-:W-:-:S03]  /*00a0*/  SHF.R.U32.HI R4, RZ, 0x5, R44 ;  /* 0x00000005ff047819 */ /* 0x000fc6000001162c */
[----:B---3--:R-:W-:Y:S01]  /*00b0*/  IMAD R214, R214, 0x20, R3 ;  /* 0x00000020d6d67824 */ /* 0x008fe200078e0203 */
[----:B------:R-:W-:-:S03]  /*00c0*/  SGXT.U32 R4, R4, 0x2 ;  /* 0x000000020404781a */ /* 0x000fc60000000000 */
[----:B------:R-:W-:Y:S01]  /*00d0*/  IMAD R5, R214, UR5, RZ ;  /* 0x00000005d6057c24 */ /* 0x000fe2000f8e02ff */
[----:B------:R-:W-:Y:S01]  /*00e0*/  USHF.R.S32.HI UR5, URZ, 0x1f, UR4 ;  /* 0x0000001fff057899 */ /* 0x000fe20008011404 */
[----:B-----5:R-:W-:-:S03]  /*00f0*/  IMAD R0, R4, R49, RZ ;  /* 0x0000003104007224 */ /* 0x020fc600078e02ff */
[----:B0-----:R-:W-:Y:S01]  /*0100*/  IADD3 R45, P0, P1, R5, UR4, R46 ;  /* 0x00000004052d7c10 */ /* 0x001fe2000f91e02e */
[----:B------:R-:W-:Y:S01]  /*0110*/  IMAD R2, R49, 0x4, R0 ;  /* 0x0000000431027824 */ /* 0x000fe200078e0200 */
[----:B------:R-:W-:-:S03]  /*0120*/  SHF.R.S32.HI R6, RZ, 0x1f, R5 ;  /* 0x0000001fff067819 */ /* 0x000fc60000011405 */
[C---:B------:R-:W-:Y:S01]  /*0130*/  IMAD R5, R49.reuse, 0x4, R2 ;  /* 0x0000000431057824 */ /* 0x040fe200078e0202 */
[----:B------:R-:W-:Y:S02]  /*0140*/  IADD3.X R47, PT, PT, R6, UR5, R47, P0, P1 ;  /* 0x00000005062f7c10 */ /* 0x000fe400087e242f */
[-C--:B------:R-:W-:Y:S02]  /*0150*/  IADD3 R6, P0, PT, R0, R45.reuse, RZ ;  /* 0x0000002d00067210 */ /* 0x080fe40007f1e0ff */
[----:B------:R-:W-:Y:S02]  /*0160*/  IADD3 R8, P1, PT, R2, R45, RZ ;  /* 0x0000002d02087210 */ /* 0x000fe40007f3e0ff */
[----:B------:R-:W-:Y:S01]  /*0170*/  LEA.HI.X.SX32 R7, R0, R47, 0x1, P0 ;  /* 0x0000002f00077211 */ /* 0x000fe200000f0eff */
[----:B------:R-:W-:Y:S01]  /*0180*/  IMAD R0, R49, 0x4, R5 ;  /* 0x0000000431007824 */ /* 0x000fe200078e0205 */
[----:B------:R-:W-:Y:S02]  /*0190*/  IADD3 R10, P0, PT, R5, R45, RZ ;  /* 0x0000002d050a7210 */ /* 0x000fe40007f1e0ff */
[-C--:B------:R-:W-:Y:S01]  /*01a0*/  LEA.HI.X.SX32 R9, R2, R47.reuse, 0x1, P1 ;  /* 0x0000002f02097211 */ /* 0x080fe200008f0eff */
[----:B------:R-:W-:Y:S01]  /*01b0*/  IMAD R2, R49, 0x4, R0 ;  /* 0x0000000431027824 */ /* 0x000fe200078e0200 */
[----:B------:R-:W-:Y:S01]  /*01c0*/  LEA.HI.X.SX32 R11, R5, R47, 0x1, P0 ;  /* 0x0000002f050b7211 */ /* 0x000fe200000f0eff */
[----:B----4-:R0:W2:Y:S01]  /*01d0*/  LDG.E.U8 R18, desc[UR12][R6.64] ;  /* 0x0000000c06127981 */ /* 0x0100a2000c1e1100 */
[----:B------:R-:W-:-:S03]  /*01e0*/  IADD3 R12, P0, PT, R0, R45, RZ ;  /* 0x0000002d000c7210 */ /* 0x000fc60007f1e0ff */
[----:B------:R1:W2:Y:S01]  /*01f0*/  LDG.E.U8 R19, desc[UR12][R8.64] ;  /* 0x0000000c08137981 */ /* 0x0002a2000c1e1100 */
[----:B------:R-:W-:Y:S01]  /*0200*/  LEA.HI.X.SX32 R13, R0, R47, 0x1, P0 ;  /* 0x0000002f000d7211 */ /* 0x000fe200000f0eff */
[C---:B------:R-:W-:Y:S01]  /*0210*/  IMAD R0, R49.reuse, 0x4, R2 ;  /* 0x0000000431007824 */ /* 0x040fe200078e0202 */
[C---:B------:R-:W-:Y:S01]  /*0220*/  IADD3 R14, P0, PT, R2.reuse, R45, RZ ;  /* 0x0000002d020e7210 */ /* 0x040fe20007f1e0ff */
[----:B------:R3:W4:Y:S03]  /*0230*/  LDG.E.U8 R20, desc[UR12][R10.64] ;  /* 0x0000000c0a147981 */ /* 0x000726000c1e1100 */
[----:B------:R-:W-:Y:S01]  /*0240*/  LEA.HI.X.SX32 R15, R2, R47, 0x1, P0 ;  /* 0x0000002f020f7211 */ /* 0x000fe200000f0eff */
[C---:B------:R-:W-:Y:S01]  /*0250*/  IMAD R2, R49.reuse, 0x4, R0 ;  /* 0x0000000431027824 */ /* 0x040fe200078e0200 */
[C---:B0-----:R-:W-:Y:S01]  /*0260*/  IADD3 R6, P0, PT, R0.reuse, R45, RZ ;  /* 0x0000002d00067210 */ /* 0x041fe20007f1e0ff */
[----:B------:R0:W4:Y:S02]  /*0270*/  LDG.E.U8 R21, desc[UR12][R12.64] ;  /* 0x0000000c0c157981 */ /* 0x000124000c1e1100 */
[C---:B------:R-:W-:Y:S01]  /*0280*/  IMAD R5, R49.reuse, 0x4, R2 ;  /* 0x0000000431057824 */ /* 0x040fe200078e0202 */
[----:B------:R-:W-:Y:S01]  /*0290*/  LEA.HI.X.SX32 R7, R0, R47, 0x1, P0 ;  /* 0x0000002f00077211 */ /* 0x000fe200000f0eff */
[----:B------:R5:W4:Y:S01]  /*02a0*/  LDG.E.U8 R22, desc[UR12][R14.64] ;  /* 0x0000000c0e167981 */ /* 0x000b22000c1e1100 */
[CC--:B------:R-:W-:Y:S01]  /*02b0*/  IADD3 R16, P1, PT, R2.reuse, R45.reuse, RZ ;  /* 0x0000002d02107210 */ /* 0x0c0fe20007f3e0ff */
[----:B------:R-:W-:Y:S01]  /*02c0*/  IMAD R0, R49, 0x4, R5 ;  /* 0x0000000431007824 */ /* 0x000fe200078e0205 */
[----:B-1----:R-:W-:Y:S01]  /*02d0*/  IADD3 R8, P0, PT, R5, R45, RZ ;  /* 0x0000002d05087210 */ /* 0x002fe20007f1e0ff */
[----:B------:R1:W4:Y:S01]  /*02e0*/  LDG.E.U8 R23, desc[UR12][R6.64] ;  /* 0x0000000c06177981 */ /* 0x000322000c1e1100 */
[----:B------:R-:W-:-:S02]  /*02f0*/  LEA.HI.X.SX32 R17, R2, R47, 0x1, P1 ;  /* 0x0000002f02117211 */ /* 0x000fc400008f0eff */
[----:B------:R-:W-:Y:S01]  /*0300*/  LEA.HI.X.SX32 R9, R5, R47, 0x1, P0 ;  /* 0x0000002f05097211 */ /* 0x000fe200000f0eff */
[C---:B------:R-:W-:Y:S01]  /*0310*/  IMAD R2, R49.reuse, 0x4, R0 ;  /* 0x0000000431027824 */ /* 0x040fe200078e0200 */
[C---:B---3--:R-:W-:Y:S01]  /*0320*/  IADD3 R10, P0, PT, R0.reuse, R45, RZ ;  /* 0x0000002d000a7210 */ /* 0x048fe20007f1e0ff */
[----:B------:R-:W3:Y:S03]  /*0330*/  LDG.E.U8 R24, desc[UR12][R16.64] ;  /* 0x0000000c10187981 */ /* 0x000ee6000c1e1100 */
[----:B------:R-:W-:Y:S01]  /*0340*/  LEA.HI.X.SX32 R11, R0, R47, 0x1, P0 ;  /* 0x0000002f000b7211 */ /* 0x000fe200000f0eff */
[C---:B------:R-:W-:Y:S01]  /*0350*/  IMAD R0, R49.reuse, 0x4, R2 ;  /* 0x0000000431007824 */ /* 0x040fe200078e0202 */
[-C--:B0-----:R-:W-:Y:S01]  /*0360*/  IADD3 R12, P0, PT, R2, R45.reuse, RZ ;  /* 0x0000002d020c7210 */ /* 0x081fe20007f1e0ff */
[----:B------:R0:W3:Y:S02]  /*0370*/  LDG.E.U8 R25, desc[UR12][R8.64] ;  /* 0x0000000c08197981 */ /* 0x0000e4000c1e1100 */
[----:B------:R-:W-:Y:S01]  /*0380*/  IMAD R5, R49, 0x4, R0 ;  /* 0x0000000431057824 */ /* 0x000fe200078e0200 */
[----:B-----5:R-:W-:Y:S01]  /*0390*/  IADD3 R14, P1, PT, R0, R45, RZ ;  /* 0x0000002d000e7210 */ /* 0x020fe20007f3e0ff */
[----:B------:R5:W3:Y:S01]  /*03a0*/  LDG.E.U8 R26, desc[UR12][R10.64] ;  /* 0x0000000c0a1a7981 */ /* 0x000ae2000c1e1100 */
[----:B------:R-:W-:-:S02]  /*03b0*/  LEA.HI.X.SX32 R13, R2, R47, 0x1, P0 ;  /* 0x0000002f020d7211 */ /* 0x000fc400000f0eff */
[----:B------:R-:W-:Y:S01]  /*03c0*/  LEA.HI.X.SX32 R15, R0, R47, 0x1, P1 ;  /* 0x0000002f000f7211 */ /* 0x000fe200008f0eff */
[----:B------:R-:W-:Y:S01]  /*03d0*/  IMAD R0, R49, 0x4, R5 ;  /* 0x0000000431007824 */ /* 0x000fe200078e0205 */
[C---:B-1----:R-:W-:Y:S01]  /*03e0*/  IADD3 R6, P0, PT, R5.reuse, R45, RZ ;  /* 0x0000002d05067210 */ /* 0x042fe20007f1e0ff */
[----:B------:R1:W3:Y:S03]  /*03f0*/  LDG.E.U8 R27, desc[UR12][R12.64] ;  /* 0x0000000c0c1b7981 */ /* 0x0002e6000c1e1100 */
[----:B------:R-:W-:Y:S01]  /*0400*/  LEA.HI.X.SX32 R7, R5, R47, 0x1, P0 ;  /* 0x0000002f05077211 */ /* 0x000fe200000f0eff */
[C---:B------:R-:W-:Y:S01]  /*0410*/  IMAD R2, R49.reuse, 0x4, R0 ;  /* 0x0000000431027824 */ /* 0x040fe200078e0200 */
[C---:B0-----:R-:W-:Y:S01]  /*0420*/  IADD3 R8, P0, PT, R0.reuse, R45, RZ ;  /* 0x0000002d00087210 */ /* 0x041fe20007f1e0ff */
[----:B------:R-:W3:Y:S03]  /*0430*/  LDG.E.U8 R28, desc[UR12][R14.64] ;  /* 0x0000000c0e1c7981 */ /* 0x000ee6000c1e1100 */
[----:B------:R-:W-:Y:S01]  /*0440*/  LEA.HI.X.SX32 R9, R0, R47, 0x1, P0 ;  /* 0x0000002f00097211 */ /* 0x000fe200000f0eff */
[C---:B------:R-:W-:Y:S01]  /*0450*/  IMAD R0, R49.reuse, 0x4, R2 ;  /* 0x0000000431007824 */ /* 0x040fe200078e0202 */
[-C--:B-----5:R-:W-:Y:S01]  /*0460*/  IADD3 R10, P0, PT, R2, R45.reuse, RZ ;  /* 0x0000002d020a7210 */ /* 0x0a0fe20007f1e0ff */
[----:B------:R0:W5:Y:S02]  /*0470*/  LDG.E.U8 R29, desc[UR12][R6.64] ;  /* 0x0000000c061d7981 */ /* 0x000164000c1e1100 */
[----:B------:R-:W-:Y:S01]  /*0480*/  IMAD R5, R49, 0x4, R0 ;  /* 0x0000000431057824 */ /* 0x000fe200078e0200 */
[----:B------:R-:W-:Y:S01]  /*0490*/  IADD3 R16, P1, PT, R0, R45, RZ ;  /* 0x0000002d00107210 */ /* 0x000fe20007f3e0ff */
[----:B------:R0:W5:Y:S01]  /*04a0*/  LDG.E.U8 R30, desc[UR12][R8.64] ;  /* 0x0000000c081e7981 */ /* 0x000162000c1e1100 */
[----:B------:R-:W-:-:S02]  /*04b0*/  LEA.HI.X.SX32 R11, R2, R47, 0x1, P0 ;  /* 0x0000002f020b7211 */ /* 0x000fc400000f0eff */
[----:B------:R-:W-:Y:S01]  /*04c0*/  LEA.HI.X.SX32 R17, R0, R47, 0x1, P1 ;  /* 0x0000002f00117211 */ /* 0x000fe200008f0eff */
[----:B------:R-:W-:Y:S01]  /*04d0*/  IMAD R0, R49, 0x4, R5 ;  /* 0x0000000431007824 */ /* 0x000fe200078e0205 */
[C---:B-1----:R-:W-:Y:S01]  /*04e0*/  IADD3 R12, P0, PT, R5.reuse, R45, RZ ;  /* 0x0000002d050c7210 */ /* 0x042fe20007f1e0ff */
[----:B------:R1:W5:Y:S03]  /*04f0*/  LDG.E.U8 R31, desc[UR12][R10.64] ;  /* 0x0000000c0a1f7981 */ /* 0x000366000c1e1100 */
[----:B------:R-:W-:Y:S01]  /*0500*/  LEA.HI.X.SX32 R13, R5, R47, 0x1, P0 ;  /* 0x0000002f050d7211 */ /* 0x000fe200000f0eff */
[C---:B------:R-:W-:Y:S01]  /*0510*/  IMAD R2, R49.reuse, 0x4, R0 ;  /* 0x0000000431027824 */ /* 0x040fe200078e0200 */
[C---:B0-----:R-:W-:Y:S01]  /*0520*/  IADD3 R6, P0, PT, R0.reuse, R45, RZ ;  /* 0x0000002d00067210 */ /* 0x041fe20007f1e0ff */
[----:B------:R-:W5:Y:S03]  /*0530*/  LDG.E.U8 R32, desc[UR12][R16.64] ;  /* 0x0000000c10207981 */ /* 0x000f66000c1e1100 */
[----:B------:R-:W-:Y:S01]  /*0540*/  LEA.HI.X.SX32 R7, R0, R47, 0x1, P0 ;  /* 0x0000002f00077211 */ /* 0x000fe200000f0eff */
[C---:B------:R-:W-:Y:S01]  /*0550*/  IMAD R0, R49.reuse, 0x4, R2 ;  /* 0x0000000431007824 */ /* 0x040fe200078e0202 */
[-C--:B------:R-:W-:Y:S01]  /*0560*/  IADD3 R8, P0, PT, R2, R45.reuse, RZ ;  /* 0x0000002d02087210 */ /* 0x080fe20007f1e0ff */
        /* <DEDUP_REMOVED lines=39> */
[----:B-1----:R-:W-:Y:S01]  /*07e0*/  IADD3 R6, P0, PT, R5, R45, RZ ;  /* 0x0000002d05067210 */ /* 0x002fe20007f1e0ff */
[----:B------:R1:W5:Y:S02]  /*07f0*/  LDG.E.U8 R43, desc[UR12][R12.64] ;  /* 0x0000000c0c2b7981 */ /* 0x000364000c1e1100 */
[----:B------:R-:W-:Y:S01]  /*0800*/  IMAD R2, R49, 0x4, R0 ;  /* 0x0000000431027824 */ /* 0x000fe200078e0200 */
[----:B------:R-:W-:Y:S01]  /*0810*/  LEA.HI.X.SX32 R7, R5, R47, 0x1, P0 ;  /* 0x0000002f05077211 */ /* 0x000fe200000f0eff */
[----:B------:R-:W5:Y:S01]  /*0820*/  LDG.E.U8 R14, desc[UR12][R14.64] ;  /* 0x0000000c0e0e7981 */ /* 0x000f62000c1e1100 */
[----:B0-----:R-:W-:Y:S01]  /*0830*/  IADD3 R8, P0, PT, R0, R45, RZ ;  /* 0x0000002d00087210 */ /* 0x001fe20007f1e0ff */
[----:B------:R-:W-:-:S03]  /*0840*/  IMAD R5, R49, 0x4, R2 ;  /* 0x0000000431057824 */ /* 0x000fc600078e0202 */
[----:B------:R-:W-:Y:S01]  /*0850*/  LEA.HI.X.SX32 R9, R0, R47, 0x1, P0 ;  /* 0x0000002f00097211 */ /* 0x000fe200000f0eff */
[----:B------:R-:W-:Y:S01]  /*0860*/  IMAD R0, R49, 0x4, R5 ;  /* 0x0000000431007824 */ /* 0x000fe200078e0205 */
[CC--:B------:R-:W-:Y:S01]  /*0870*/  IADD3 R10, P0, PT, R2.reuse, R45.reuse, RZ ;  /* 0x0000002d020a7210 */ /* 0x0c0fe20007f1e0ff */
[----:B------:R0:W5:Y:S01]  /*0880*/  LDG.E.U8 R7, desc[UR12][R6.64] ;  /* 0x0000000c06077981 */ /* 0x000162000c1e1100 */
[C---:B------:R-:W-:Y:S02]  /*0890*/  IADD3 R16, P1, PT, R5.reuse, R45, RZ ;  /* 0x0000002d05107210 */ /* 0x040fe40007f3e0ff */
[----:B------:R-:W-:Y:S01]  /*08a0*/  LEA.HI.X.SX32 R11, R2, R47, 0x1, P0 ;  /* 0x0000002f020b7211 */ /* 0x000fe200000f0eff */
[----:B------:R0:W5:Y:S01]  /*08b0*/  LDG.E.U8 R8, desc[UR12][R8.64] ;  /* 0x0000000c08087981 */ /* 0x000162000c1e1100 */
[----:B-1----:R-:W-:Y:S02]  /*08c0*/  IADD3 R12, P0, PT, R0, R45, RZ ;  /* 0x0000002d000c7210 */ /* 0x002fe40007f1e0ff */
[----:B------:R-:W-:-:S02]  /*08d0*/  LEA.HI.X.SX32 R17, R5, R47, 0x1, P1 ;  /* 0x0000002f05117211 */ /* 0x000fc400008f0eff */
[----:B------:R-:W-:Y:S01]  /*08e0*/  LEA.HI.X.SX32 R13, R0, R47, 0x1, P0 ;  /* 0x0000002f000d7211 */ /* 0x000fe200000f0eff */
[----:B------:R1:W5:Y:S04]  /*08f0*/  LDG.E.U8 R11, desc[UR12][R10.64] ;  /* 0x0000000c0a0b7981 */ /* 0x000368000c1e1100 */
[----:B------:R-:W5:Y:S04]  /*0900*/  LDG.E.U8 R16, desc[UR12][R16.64] ;  /* 0x0000000c10107981 */ /* 0x000f68000c1e1100 */
[----:B------:R0:W5:Y:S01]  /*0910*/  LDG.E.U8 R13, desc[UR12][R12.64] ;  /* 0x0000000c0c0d7981 */ /* 0x000162000c1e1100 */
[----:B------:R-:W0:Y:S01]  /*0920*/  S2R R0, SR_TID.X ;  /* 0x0000000000007919 */ /* 0x000e220000002100 */
[----:B------:R-:W0:Y:S01]  /*0930*/  S2UR UR7, SR_CgaCtaId ;  /* 0x00000000000779c3 */ /* 0x000e220000008800 */
[----:B------:R-:W-:Y:S01]  /*0940*/  SHF.R.S32.HI R5, RZ, 0x6, R44 ;  /* 0x00000006ff057819 */ /* 0x000fe2000001142c */
[----:B------:R-:W-:-:S03]  /*0950*/  IMAD.SHL.U32 R2, R44, 0x2, RZ ;  /* 0x000000022c027824 */ /* 0x000fc600078e00ff */
[----:B------:R-:W-:-:S04]  /*0960*/  SGXT R5, R5, 0x1 ;  /* 0x000000010505781a */ /* 0x000fc80000000200 */
[----:B------:R-:W-:-:S04]  /*0970*/  LOP3.LUT R5, R5, 0x90, RZ, 0xc0, !PT ;  /* 0x0000009005057812 */ /* 0x000fc800078ec0ff */
[----:B------:R-:W-:Y:S02]  /*0980*/  LOP3.LUT R5, R5, 0x7e, R2, 0x78, !PT ;  /* 0x0000007e05057812 */ /* 0x000fe400078e7802 */
[C---:B0-----:R-:W-:Y:S01]  /*0990*/  LOP3.LUT R6, R0.reuse, 0x60, RZ, 0xc0, !PT ;  /* 0x0000006000067812 */ /* 0x041fe200078ec0ff */
[----:B------:R-:W-:Y:S01]  /*09a0*/  IMAD.SHL.U32 R213, R0, 0x2, RZ ;  /* 0x0000000200d57824 */ /* 0x000fe200078e00ff */
[----:B------:R-:W-:-:S03]  /*09b0*/  SHF.R.S32.HI R9, RZ, 0x3, R0 ;  /* 0x00000003ff097819 */ /* 0x000fc60000011400 */
[----:B------:R-:W-:Y:S01]  /*09c0*/  IMAD.SHL.U32 R6, R6, 0x8, RZ ;  /* 0x0000000806067824 */ /* 0x000fe200078e00ff */
[----:B------:R-:W-:-:S04]  /*09d0*/  SGXT R9, R9, 0x1 ;  /* 0x000000010909781a */ /* 0x000fc80000000200 */
[----:B------:R-:W-:Y:S02]  /*09e0*/  LOP3.LUT R213, R6, 0x3c, R213, 0xf8, !PT ;  /* 0x0000003c06d57812 */ /* 0x000fe400078ef8d5 */
[----:B------:R-:W-:Y:S02]  /*09f0*/  SHF.R.S32.HI R6, RZ, 0x4, R0 ;  /* 0x00000004ff067819 */ /* 0x000fe40000011400 */
[----:B------:R-:W-:Y:S02]  /*0a00*/  LOP3.LUT R2, R0, 0x7, RZ, 0xc0, !PT ;  /* 0x0000000700027812 */ /* 0x000fe400078ec0ff */
[----:B------:R-:W-:Y:S02]  /*0a10*/  LOP3.LUT R9, R9, 0x440, RZ, 0xc0, !PT ;  /* 0x0000044009097812 */ /* 0x000fe400078ec0ff */
[----:B------:R-:W-:Y:S01]  /*0a20*/  SGXT R6, R6, 0x1 ;  /* 0x000000010606781a */ /* 0x000fe20000000200 */
[----:B------:R-:W-:Y:S01]  /*0a30*/  UMOV UR4, 0x400 ;  /* 0x0000040000047882 */ /* 0x000fe20000000000 */
[----:B------:R-:W-:-:S02]  /*0a40*/  IMAD.SHL.U32 R212, R0, 0x4, RZ ;  /* 0x0000000400d47824 */ /* 0x000fc400078e00ff */
[----:B------:R-:W-:Y:S01]  /*0a50*/  IMAD R9, R2, 0x8, R9 ;  /* 0x0000000802097824 */ /* 0x000fe200078e0209 */
[----:B------:R-:W-:Y:S01]  /*0a60*/  LOP3.LUT R15, R6, 0x804, RZ, 0xc0, !PT ;  /* 0x00000804060f7812 */ /* 0x000fe200078ec0ff */
[----:B------:R-:W-:Y:S01]  /*0a70*/  ULEA UR7, UR7, UR4, 0x18 ;  /* 0x0000000407077291 */ /* 0x000fe2000f8ec0ff */
[----:B-1----:R-:W-:Y:S01]  /*0a80*/  IMAD.SHL.U32 R10, R0, 0x40, RZ ;  /* 0x00000040000a7824 */ /* 0x002fe200078e00ff */
[----:B------:R-:W0:Y:S01]  /*0a90*/  LDCU UR4, c[0x0][0x3f0] ;  /* 0x00007e00ff0477ac */ /* 0x000e220008000800 */
[----:B------:R-:W-:Y:S02]  /*0aa0*/  LOP3.LUT R15, R15, 0x80, R212, 0xf8, !PT ;  /* 0x000000800f0f7812 */ /* 0x000fe400078ef8d4 */
[----:B------:R-:W-:Y:S02]  /*0ab0*/  LOP3.LUT R6, R9, 0x40, R0, 0x78, !PT ;  /* 0x0000004009067812 */ /* 0x000fe400078e7800 */
[----:B------:R-:W-:Y:S02]  /*0ac0*/  LOP3.LUT R213, R213, 0x40, R10, 0xf8, !PT ;  /* 0x00000040d5d57812 */ /* 0x000fe400078ef80a */
[----:B------:R-:W-:-:S02]  /*0ad0*/  LOP3.LUT R211, R15, R6, RZ, 0xfc, !PT ;  /* 0x000000060fd37212 */ /* 0x000fc400078efcff */
[----:B------:R-:W-:Y:S02]  /*0ae0*/  LOP3.LUT R6, R5, 0x20, RZ, 0x3c, !PT ;  /* 0x0000002005067812 */ /* 0x000fe400078e3cff */
[----:B------:R-:W-:Y:S01]  /*0af0*/  LOP3.LUT R215, R44, 0x7f, RZ, 0xc0, !PT ;  /* 0x0000007f2cd77812 */ /* 0x000fe200078ec0ff */
[----:B0-----:R-:W-:Y:S01]  /*0b00*/  UISETP.GE.AND UP0, UPT, UR4, 0x1, UPT ;  /* 0x000000010400788c */ /* 0x001fe2000bf06270 */
[----:B------:R-:W-:Y:S01]  /*0b10*/  IMAD.MOV.U32 R154, RZ, RZ, -0x800000 ;  /* 0xff800000ff9a7424 */ /* 0x000fe200078e00ff */
[----:B------:R-:W-:Y:S01]  /*0b20*/  CS2R R80, SRZ ;  /* 0x0000000000507805 */ /* 0x000fe2000001ff00 */
[----:B------:R-:W-:Y:S01]  /*0b30*/  IMAD.MOV.U32 R155, RZ, RZ, -0x800000 ;  /* 0xff800000ff9b7424 */ /* 0x000fe200078e00ff */
[----:B------:R-:W-:Y:S01]  /*0b40*/  CS2R R82, SRZ ;  /* 0x0000000000527805 */ /* 0x000fe2000001ff00 */
[----:B------:R-:W-:Y:S01]  /*0b50*/  IMAD.MOV.U32 R160, RZ, RZ, -0x800000 ;  /* 0xff800000ffa07424 */ /* 0x000fe200078e00ff */
[----:B------:R-:W-:Y:S01]  /*0b60*/  CS2R R88, SRZ ;  /* 0x0000000000587805 */ /* 0x000fe2000001ff00 */
[----:B------:R-:W-:Y:S01]  /*0b70*/  IMAD.MOV.U32 R161, RZ, RZ, -0x800000 ;  /* 0xff800000ffa17424 */ /* 0x000fe200078e00ff */
[----:B------:R-:W-:Y:S01]  /*0b80*/  CS2R R90, SRZ ;  /* 0x00000000005a7805 */ /* 0x000fe2000001ff00 */
[----:B------:R-:W-:Y:S01]  /*0b90*/  IMAD.MOV.U32 R222, RZ, RZ, 0x3f800000 ;  /* 0x3f800000ffde7424 */ /* 0x000fe200078e00ff */
[----:B------:R-:W-:Y:S01]  /*0ba0*/  CS2R R72, SRZ ;  /* 0x0000000000487805 */ /* 0x000fe2000001ff00 */
[----:B------:R-:W-:Y:S01]  /*0bb0*/  IMAD.MOV.U32 R223, RZ, RZ, 0x3f800000 ;  /* 0x3f800000ffdf7424 */ /* 0x000fe200078e00ff */
[----:B------:R-:W-:Y:S01]  /*0bc0*/  CS2R R74, SRZ ;  /* 0x00000000004a7805 */ /* 0x000fe2000001ff00 */
[----:B------:R-:W-:Y:S01]  /*0bd0*/  IMAD.MOV.U32 R220, RZ, RZ, 0x3f800000 ;  /* 0x3f800000ffdc7424 */ /* 0x000fe200078e00ff */
[----:B------:R-:W-:Y:S01]  /*0be0*/  CS2R R84, SRZ ;  /* 0x0000000000547805 */ /* 0x000fe2000001ff00 */
[----:B------:R-:W-:Y:S01]  /*0bf0*/  IMAD.MOV.U32 R221, RZ, RZ, 0x3f800000 ;  /* 0x3f800000ffdd7424 */ /* 0x000fe200078e00ff */
[----:B------:R-:W-:-:S02]  /*0c00*/  CS2R R86, SRZ ;  /* 0x0000000000567805 */ /* 0x000fc4000001ff00 */
[----:B------:R-:W-:Y:S02]  /*0c10*/  CS2R R96, SRZ ;  /* 0x0000000000607805 */ /* 0x000fe4000001ff00 */
[----:B------:R-:W-:Y:S02]  /*0c20*/  CS2R R98, SRZ ;  /* 0x0000000000627805 */ /* 0x000fe4000001ff00 */
[----:B------:R-:W-:Y:S02]  /*0c30*/  CS2R R68, SRZ ;  /* 0x0000000000447805 */ /* 0x000fe4000001ff00 */
[----:B------:R-:W-:Y:S02]  /*0c40*/  CS2R R70, SRZ ;  /* 0x0000000000467805 */ /* 0x000fe4000001ff00 */
[----:B------:R-:W-:Y:S02]  /*0c50*/  CS2R R92, SRZ ;  /* 0x00000000005c7805 */ /* 0x000fe4000001ff00 */
[----:B------:R-:W-:Y:S01]  /*0c60*/  ISETP.GE.U32.AND P0, PT, R215, 0x20, PT ;  /* 0x00000020d700780c */ /* 0x000fe20003f06070 */
[----:B--2---:R-:W-:-:S05]  /*0c70*/  IMAD R18, R19, 0x100, R18 ;  /* 0x0000010013127824 */ /* 0x004fca00078e0212 */
[----:B------:R-:W-:Y:S01]  /*0c80*/  F2FP.F16.E4M3.UNPACK_B R18, R18 ;  /* 0x00000012ff12723e */ /* 0x000fe200020006ff */
[----:B----4-:R-:W-:Y:S02]  /*0c90*/  IMAD R20, R21, 0x100, R20 ;  /* 0x0000010015147824 */ /* 0x010fe400078e0214 */
[----:B------:R-:W-:-:S03]  /*0ca0*/  IMAD R22, R23, 0x100, R22 ;  /* 0x0000010017167824 */ /* 0x000fc600078e0216 */
[----:B------:R-:W-:Y:S02]  /*0cb0*/  F2FP.F16.E4M3.UNPACK_B R20, R20 ;  /* 0x00000014ff14723e */ /* 0x000fe400020006ff */
[----:B------:R-:W-:Y:S01]  /*0cc0*/  F2FP.F16.E4M3.UNPACK_B R22, R22 ;  /* 0x00000016ff16723e */ /* 0x000fe200020006ff */
[----:B---3--:R-:W-:Y:S01]  /*0cd0*/  IMAD R24, R25, 0x100, R24 ;  /* 0x0000010019187824 */ /* 0x008fe200078e0218 */
[----:B------:R-:W-:-:S04]  /*0ce0*/  PRMT R9, R18, 0x7632, R9 ;  /* 0x0000763212097816 */ /* 0x000fc80000000009 */
[----:B------:R-:W-:Y:S01]  /*0cf0*/  F2FP.F16.E4M3.UNPACK_B R24, R24 ;  /* 0x00000018ff18723e */ /* 0x000fe200020006ff */
[----:B------:R-:W-:Y:S01]  /*0d00*/  IMAD R26, R27, 0x100, R26 ;  /* 0x000001001b1a7824 */ /* 0x000fe200078e021a */
[----:B------:R-:W-:-:S04]  /*0d10*/  PRMT R10, R20, 0x7632, R10 ;  /* 0x00007632140a7816 */ /* 0x000fc8000000000a */
[----:B------:R-:W-:Y:S01]  /*0d20*/  F2FP.F16.E4M3.UNPACK_B R26, R26 ;  /* 0x0000001aff1a723e */ /* 0x000fe200020006ff */
[----:B-----5:R-:W-:Y:S01]  /*0d30*/  IMAD R28, R29, 0x100, R28 ;  /* 0x000001001d1c7824 */ /* 0x020fe200078e021c */
[----:B------:R-:W-:-:S04]  /*0d40*/  PRMT R12, R24, 0x7632, R12 ;  /* 0x00007632180c7816 */ /* 0x000fc8000000000c */
[----:B------:R-:W-:Y:S01]  /*0d50*/  F2FP.F16.E4M3.UNPACK_B R28, R28 ;  /* 0x0000001cff1c723e */ /* 0x000fe200020006ff */
[----:B------:R-:W-:-:S03]  /*0d60*/  IMAD R30, R31, 0x100, R30 ;  /* 0x000001001f1e7824 */ /* 0x000fc600078e021e */
[----:B------:R-:W-:Y:S02]  /*0d70*/  PRMT R15, R28, 0x7632, R15 ;  /* 0x000076321c0f7816 */ /* 0x000fe4000000000f */
[----:B------:R-:W-:Y:S01]  /*0d80*/  F2FP.F16.E4M3.UNPACK_B R30, R30 ;  /* 0x0000001eff1e723e */ /* 0x000fe200020006ff */
[----:B------:R-:W-:-:S05]  /*0d90*/  IMAD R32, R33, 0x100, R32 ;  /* 0x0000010021207824 */ /* 0x000fca00078e0220 */
[----:B------:R-:W-:Y:S01]  /*0da0*/  F2FP.F16.E4M3.UNPACK_B R32, R32 ;  /* 0x00000020ff20723e */ /* 0x000fe200020006ff */
[----:B------:R-:W-:-:S05]  /*0db0*/  IMAD R34, R35, 0x100, R34 ;  /* 0x0000010023227824 */ /* 0x000fca00078e0222 */
[----:B------:R-:W-:Y:S01]  /*0dc0*/  F2FP.F16.E4M3.UNPACK_B R34, R34 ;  /* 0x00000022ff22723e */ /* 0x000fe200020006ff */
[----:B------:R-:W-:Y:S02]  /*0dd0*/  IMAD R36, R37, 0x100, R36 ;  /* 0x0000010025247824 */ /* 0x000fe400078e0224 */
[----:B------:R-:W-:-:S03]  /*0de0*/  IMAD R38, R39, 0x100, R38 ;  /* 0x0000010027267824 */ /* 0x000fc600078e0226 */
[----:B------:R-:W-:Y:S02]  /*0df0*/  F2FP.F16.E4M3.UNPACK_B R36, R36 ;  /* 0x00000024ff24723e */ /* 0x000fe400020006ff */
[----:B------:R-:W-:Y:S01]  /*0e00*/  F2FP.F16.E4M3.UNPACK_B R38, R38 ;  /* 0x00000026ff26723e */ /* 0x000fe200020006ff */
[----:B------:R-:W-:-:S05]  /*0e10*/  IMAD R40, R41, 0x100, R40 ;  /* 0x0000010029287824 */ /* 0x000fca00078e0228 */
[----:B------:R-:W-:Y:S01]  /*0e20*/  F2FP.F16.E4M3.UNPACK_B R40, R40 ;  /* 0x00000028ff28723e */ /* 0x000fe200020006ff */
[----:B------:R-:W-:Y:S02]  /*0e30*/  IMAD R42, R43, 0x100, R42 ;  /* 0x000001002b2a7824 */ /* 0x000fe400078e022a */
[----:B------:R-:W-:-:S03]  /*0e40*/  IMAD R7, R7, 0x100, R14 ;  /* 0x0000010007077824 */ /* 0x000fc600078e020e */
[----:B------:R-:W-:Y:S02]  /*0e50*/  F2FP.F16.E4M3.UNPACK_B R42, R42 ;  /* 0x0000002aff2a723e */ /* 0x000fe400020006ff */
[----:B------:R-:W-:Y:S01]  /*0e60*/  F2FP.F16.E4M3.UNPACK_B R7, R7 ;  /* 0x00000007ff07723e */ /* 0x000fe200020006ff */
[----:B------:R-:W-:Y:S02]  /*0e70*/  IMAD R8, R11, 0x100, R8 ;  /* 0x000001000b087824 */ /* 0x000fe400078e0208 */
[----:B------:R-:W-:-:S03]  /*0e80*/  IMAD R13, R13, 0x100, R16 ;  /* 0x000001000d0d7824 */ /* 0x000fc600078e0210 */
[----:B------:R-:W-:Y:S02]  /*0e90*/  F2FP.F16.E4M3.UNPACK_B R8, R8 ;  /* 0x00000008ff08723e */ /* 0x000fe400020006ff */
[----:B------:R-:W-:Y:S01]  /*0ea0*/  F2FP.F16.E4M3.UNPACK_B R13, R13 ;  /* 0x0000000dff0d723e */ /* 0x000fe200020006ff */
[----:B------:R0:W-:Y:S01]  /*0eb0*/  STS.U16 [R5+UR7+0x1a00], R7 ;  /* 0x001a000705007988 */ /* 0x0001e20008000407 */
[----:B------:R-:W-:Y:S02]  /*0ec0*/  PRMT R11, R22, 0x7632, R11 ;  /* 0x00007632160b7816 */ /* 0x000fe4000000000b */
[----:B------:R-:W-:Y:S01]  /*0ed0*/  PRMT R14, R26, 0x7632, R14 ;  /* 0x000076321a0e7816 */ /* 0x000fe2000000000e */
[----:B------:R1:W-:Y:S04]  /*0ee0*/  STS.U16 [R5+UR7+0x1c00], R8 ;  /* 0x001c000805007988 */ /* 0x0003e80008000407 */
[----:B------:R2:W-:Y:S01]  /*0ef0*/  STS.U16 [R5+UR7+0x1e00], R13 ;  /* 0x001e000d05007988 */ /* 0x0005e20008000407 */
[----:B0-----:R-:W-:-:S03]  /*0f00*/  PRMT R7, R32, 0x7632, R7 ;  /* 0x0000763220077816 */ /* 0x001fc60000000007 */
[----:B------:R-:W-:Y:S01]  /*0f10*/  STS.U16 [R5+UR7], R18 ;  /* 0x0000001205007988 */ /* 0x000fe20008000407 */
[----:B-1----:R-:W-:-:S03]  /*0f20*/  PRMT R8, R34, 0x7632, R8 ;  /* 0x0000763222087816 */ /* 0x002fc60000000008 */
[----:B------:R-:W-:Y:S01]  /*0f30*/  STS.U16 [R5+UR7+0x200], R20 ;  /* 0x0002001405007988 */ /* 0x000fe20008000407 */
[----:B--2---:R-:W-:-:S03]  /*0f40*/  PRMT R13, R38, 0x7632, R13 ;  /* 0x00007632260d7816 */ /* 0x004fc6000000000d */
[----:B------:R-:W-:Y:S04]  /*0f50*/  STS.U16 [R5+UR7+0x400], R22 ;  /* 0x0004001605007988 */ /* 0x000fe80008000407 */
        /* <DEDUP_REMOVED lines=9> */
[----:B------:R0:W-:Y:S04]  /*0ff0*/  STS.U16 [R5+UR7+0x1800], R42 ;  /* 0x0018002a05007988 */ /* 0x0001e80008000407 */
[----:B------:R1:W-:Y:S04]  /*1000*/  STS.U16 [R6+UR7+0x100], R9 ;  /* 0x0001000906007988 */ /* 0x0003e80008000407 */
[----:B------:R2:W-:Y:S01]  /*1010*/  STS.U16 [R6+UR7+0x300], R10 ;  /* 0x0003000a06007988 */ /* 0x0005e20008000407 */
[----:B0-----:R-:W-:-:S03]  /*1020*/  PRMT R5, R30, 0x7632, R5 ;  /* 0x000076321e057816 */ /* 0x001fc60000000005 */
[----:B------:R0:W-:Y:S01]  /*1030*/  STS.U16 [R6+UR7+0x500], R11 ;  /* 0x0005000b06007988 */ /* 0x0001e20008000407 */
[----:B-1----:R-:W-:-:S03]  /*1040*/  PRMT R9, R36, 0x7632, R9 ;  /* 0x0000763224097816 */ /* 0x002fc60000000009 */
[----:B------:R1:W-:Y:S01]  /*1050*/  STS.U16 [R6+UR7+0x700], R12 ;  /* 0x0007000c06007988 */ /* 0x0003e20008000407 */
[----:B--2---:R-:W-:-:S03]  /*1060*/  PRMT R10, R40, 0x7632, R10 ;  /* 0x00007632280a7816 */ /* 0x004fc6000000000a */
[----:B------:R2:W-:Y:S01]  /*1070*/  STS.U16 [R6+UR7+0x900], R14 ;  /* 0x0009000e06007988 */ /* 0x0005e20008000407 */
[----:B0-----:R-:W-:-:S03]  /*1080*/  PRMT R11, R42, 0x7632, R11 ;  /* 0x000076322a0b7816 */ /* 0x001fc6000000000b */
[----:B------:R0:W-:Y:S01]  /*1090*/  STS.U16 [R6+UR7+0xb00], R15 ;  /* 0x000b000f06007988 */ /* 0x0001e20008000407 */
[----:B-1----:R-:W-:Y:S02]  /*10a0*/  PRMT R12, R7, 0x7632, R12 ;  /* 0x00007632070c7816 */ /* 0x002fe4000000000c */
[----:B--2---:R-:W-:Y:S02]  /*10b0*/  PRMT R14, R8, 0x7632, R14 ;  /* 0x00007632080e7816 */ /* 0x004fe4000000000e */
[----:B0-----:R-:W-:Y:S01]  /*10c0*/  PRMT R15, R13, 0x7632, R15 ;  /* 0x000076320d0f7816 */ /* 0x001fe2000000000f */
[----:B------:R0:W-:Y:S04]  /*10d0*/  STS.U16 [R6+UR7+0xd00], R5 ;  /* 0x000d000506007988 */ /* 0x0001e80008000407 */
        /* <DEDUP_REMOVED lines=8> */
[----:B------:R0:W-:Y:S01]  /*1160*/  STS.U16 [R6+UR7+0x1f00], R15 ;  /* 0x001f000f06007988 */ /* 0x0001e20008000407 */
[----:B------:R-:W-:-:S02]  /*1170*/  CS2R R94, SRZ ;  /* 0x00000000005e7805 */ /* 0x000fc4000001ff00 */
[----:B------:R-:W-:Y:S02]  /*1180*/  CS2R R76, SRZ ;  /* 0x00000000004c7805 */ /* 0x000fe4000001ff00 */
[----:B------:R-:W-:Y:S01]  /*1190*/  CS2R R78, SRZ ;  /* 0x00000000004e7805 */ /* 0x000fe2000001ff00 */
[----:B------:R-:W-:Y:S06]  /*11a0*/  BRA.U !UP0, `(.L_x_0) ;  /* 0x0000003908b47547 */ /* 0x000fec000b800000 */
[----:B0-----:R-:W0:Y:S01]  /*11b0*/  LDC R12, c[0x0][0x3d8] ;  /* 0x0000f600ff0c7b82 */ /* 0x001e220000000800 */
[----:B------:R-:W1:Y:S01]  /*11c0*/  LDCU.64 UR10, c[0x0][0x3d0] ;  /* 0x00007a00ff0a77ac */ /* 0x000e620008000a00 */
[----:B------:R-:W-:Y:S01]  /*11d0*/  LOP3.LUT P1, RZ, R44, 0x3, RZ, 0xc0, !PT ;  /* 0x000000032cff7812 */ /* 0x000fe2000782c0ff */
[----:B------:R-:W-:Y:S01]  /*11e0*/  IMAD.MOV.U32 R219, RZ, RZ, -0x800000 ;  /* 0xff800000ffdb7424 */ /* 0x000fe200078e00ff */
[----:B------:R-:W-:Y:S01]  /*11f0*/  CS2R R80, SRZ ;  /* 0x0000000000507805 */ /* 0x000fe2000001ff00 */
[----:B------:R-:W2:Y:S01]  /*1200*/  LDCU UR4, c[0x0][0x3c8] ;  /* 0x00007900ff0477ac */ /* 0x000ea20008000800 */
[----:B------:R-:W-:Y:S01]  /*1210*/  IMAD.MOV.U32 R218, RZ, RZ, -0x800000 ;  /* 0xff800000ffda7424 */ /* 0x000fe200078e00ff */
[----:B------:R-:W-:Y:S01]  /*1220*/  CS2R R82, SRZ ;  /* 0x0000000000527805 */ /* 0x000fe2000001ff00 */
[----:B------:R-:W3:Y:S01]  /*1230*/  LDC.64 R10, c[0x0][0x390] ;  /* 0x0000e400ff0a7b82 */ /* 0x000ee20000000a00 */
[----:B------:R-:W4:Y:S01]  /*1240*/  LDCU.64 UR14, c[0x0][0x388] ;  /* 0x00007100ff0e77ac */ /* 0x000f220008000a00 */
        /* <DEDUP_REMOVED lines=9> */
[----:B-1----:R-:W-:Y:S01]  /*12e0*/  UIMAD UR5, UR8, UR10, URZ ;  /* 0x0000000a080572a4 */ /* 0x002fe2000f8e02ff */
[----:B------:R-:W-:Y:S01]  /*12f0*/  IMAD R7, R3, UR11, RZ ;  /* 0x0000000b03077c24 */ /* 0x000fe2000f8e02ff */
[----:B------:R-:W-:Y:S01]  /*1300*/  CS2R R84, SRZ ;  /* 0x0000000000547805 */ /* 0x000fe2000001ff00 */
[----:B------:R-:W-:Y:S01]  /*1310*/  IMAD.MOV.U32 R221, RZ, RZ, 0x3f800000 ;  /* 0x3f800000ffdd7424 */ /* 0x000fe200078e00ff */
[----:B------:R-:W-:Y:S01]  /*1320*/  USHF.R.S32.HI UR6, URZ, 0x1f, UR5 ;  /* 0x0000001fff067899 */ /* 0x000fe20008011405 */
[----:B0-----:R-:W-:Y:S01]  /*1330*/  IMAD R143, R4, R12, RZ ;  /* 0x0000000c048f7224 */ /* 0x001fe200078e02ff */
[----:B------:R-:W-:Y:S01]  /*1340*/  SHF.R.S32.HI R8, RZ, 0x1f, R7 ;  /* 0x0000001fff087819 */ /* 0x000fe20000011407 */
[----:B------:R-:W0:Y:S01]  /*1350*/  LDC.64 R4, c[0x0][0x3c0] ;  /* 0x0000f000ff047b82 */ /* 0x000e220000000a00 */
[----:B--2---:R-:W-:Y:S01]  /*1360*/  IMAD R6, R215, UR4, RZ ;  /* 0x00000004d7067c24 */ /* 0x004fe2000f8e02ff */
[----:B------:R-:W-:Y:S01]  /*1370*/  CS2R R86, SRZ ;  /* 0x0000000000567805 */ /* 0x000fe2000001ff00 */
[----:B------:R-:W-:Y:S01]  /*1380*/  IMAD R145, R12, 0x4, R143 ;  /* 0x000000040c917824 */ /* 0x000fe200078e028f */
[----:B------:R-:W-:-:S02]  /*1390*/  CS2R R96, SRZ ;  /* 0x0000000000607805 */ /* 0x000fc4000001ff00 */
[----:B------:R-:W-:Y:S02]  /*13a0*/  CS2R R98, SRZ ;  /* 0x0000000000627805 */ /* 0x000fe4000001ff00 */
[----:B------:R-:W-:Y:S01]  /*13b0*/  SHF.R.S32.HI R9, RZ, 0x1f, R6 ;  /* 0x0000001fff097819 */ /* 0x000fe20000011406 */
[C---:B------:R-:W-:Y:S01]  /*13c0*/  IMAD R147, R12.reuse, 0x4, R145 ;  /* 0x000000040c937824 */ /* 0x040fe200078e0291 */
[----:B---3--:R-:W-:Y:S02]  /*13d0*/  IADD3 R210, P4, P5, R7, UR5, R10 ;  /* 0x0000000507d27c10 */ /* 0x008fe4000fd9e00a */
[----:B------:R-:W-:Y:S02]  /*13e0*/  CS2R R68, SRZ ;  /* 0x0000000000447805 */ /* 0x000fe4000001ff00 */
[----:B------:R-:W-:Y:S01]  /*13f0*/  CS2R R70, SRZ ;  /* 0x0000000000467805 */ /* 0x000fe2000001ff00 */
[----:B------:R-:W-:Y:S01]  /*1400*/  IMAD R149, R12, 0x4, R147 ;  /* 0x000000040c957824 */ /* 0x000fe200078e0293 */
[----:B------:R-:W-:-:S02]  /*1410*/  IADD3.X R8, PT, PT, R8, UR6, R11, P4, P5 ;  /* 0x0000000608087c10 */ /* 0x000fc4000a7ea40b */
[----:B------:R-:W-:Y:S02]  /*1420*/  CS2R R92, SRZ ;  /* 0x00000000005c7805 */ /* 0x000fe4000001ff00 */
[----:B------:R-:W-:Y:S01]  /*1430*/  CS2R R94, SRZ ;  /* 0x00000000005e7805 */ /* 0x000fe2000001ff00 */
[C---:B------:R-:W-:Y:S01]  /*1440*/  IMAD R151, R12.reuse, 0x4, R149 ;  /* 0x000000040c977824 */ /* 0x040fe200078e0295 */
[C---:B------:R-:W-:Y:S02]  /*1450*/  IADD3 R150, P4, PT, R149.reuse, R210, RZ ;  /* 0x000000d295967210 */ /* 0x040fe40007f9e0ff */
[----:B------:R-:W-:Y:S02]  /*1460*/  CS2R R76, SRZ ;  /* 0x00000000004c7805 */ /* 0x000fe4000001ff00 */
[----:B------:R-:W-:Y:S01]  /*1470*/  CS2R R78, SRZ ;  /* 0x00000000004e7805 */ /* 0x000fe2000001ff00 */
[C---:B------:R-:W-:Y:S01]  /*1480*/  IMAD R153, R12.reuse, 0x4, R151 ;  /* 0x000000040c997824 */ /* 0x040fe200078e0297 */
[----:B------:R-:W-:Y:S01]  /*1490*/  LEA.HI.X.SX32 R149, R149, R8, 0x1, P4 ;  /* 0x0000000895957211 */ /* 0x000fe200020f0eff */
[----:B------:R-:W-:Y:S01]  /*14a0*/  UMOV UR4, URZ ;  /* 0x000000ff00047c82 */ /* 0x000fe20008000000 */
[----:B------:R-:W1:Y:S01]  /*14b0*/  LDCU UR10, c[0x0][0x3a8] ;  /* 0x00007500ff0a77ac */ /* 0x000e620008000800 */
[----:B------:R-:W-:-:S02]  /*14c0*/  IMAD R157, R12, 0x4, R153 ;  /* 0x000000040c9d7824 */ /* 0x000fc400078e0299 */
[----:B0-----:R-:W-:Y:S01]  /*14d0*/  IMAD R3, R4, UR8, RZ ;  /* 0x0000000804037c24 */ /* 0x001fe2000f8e02ff */
[----:B------:R-:W0:Y:S01]  /*14e0*/  LDCU UR11, c[0x0][0x3d4] ;  /* 0x00007a80ff0b77ac */ /* 0x000e220008000800 */
[----:B------:R-:W-:Y:S01]  /*14f0*/  IMAD R159, R12, 0x4, R157 ;  /* 0x000000040c9f7824 */ /* 0x000fe200078e029d */
[----:B------:R-:W-:Y:S01]  /*1500*/  IADD3 R158, P4, PT, R157, R210, RZ ;  /* 0x000000d29d9e7210 */ /* 0x000fe20007f9e0ff */
[C---:B------:R-:W-:Y:S01]  /*1510*/  IMAD.SHL.U32 R11, R5.reuse, 0x2, RZ ;  /* 0x00000002050b7824 */ /* 0x040fe200078e00ff */
[----:B----4-:R-:W-:Y:S01]  /*1520*/  IADD3 R4, P2, P3, R6, UR14, R3 ;  /* 0x0000000e06047c10 */ /* 0x010fe2000fb5e003 */
[C---:B------:R-:W-:Y:S01]  /*1530*/  IMAD R163, R12.reuse, 0x4, R159 ;  /* 0x000000040ca37824 */ /* 0x040fe200078e029f */
[----:B------:R-:W-:Y:S01]  /*1540*/  SHF.R.S32.HI R6, RZ, 0x1f, R3 ;  /* 0x0000001fff067819 */ /* 0x000fe20000011403 */
[----:B------:R-:W-:Y:S01]  /*1550*/  IMAD.SHL.U32 R15, R5, 0x4, RZ ;  /* 0x00000004050f7824 */ /* 0x000fe200078e00ff */
[----:B------:R-:W-:Y:S01]  /*1560*/  LEA.HI.X.SX32 R157, R157, R8, 0x1, P4 ;  /* 0x000000089d9d7211 */ /* 0x000fe200020f0eff */
[C---:B------:R-:W-:Y:S01]  /*1570*/  IMAD R165, R12.reuse, 0x4, R163 ;  /* 0x000000040ca57824 */ /* 0x040fe200078e02a3 */
[----:B------:R-:W-:Y:S01]  /*1580*/  IADD3.X R6, PT, PT, R9, UR15, R6, P2, P3 ;  /* 0x0000000f09067c10 */ /* 0x000fe200097e6406 */
[----:B------:R-:W-:Y:S01]  /*1590*/  IMAD R17, R5, 0x5, RZ ;  /* 0x0000000505117824 */ /* 0x000fe200078e02ff */
[-C--:B------:R-:W-:Y:S01]  /*15a0*/  IADD3 R144, P2, PT, R143, R210.reuse, RZ ;  /* 0x000000d28f907210 */ /* 0x080fe20007f5e0ff */
[C---:B------:R-:W-:Y:S01]  /*15b0*/  IMAD R167, R12.reuse, 0x4, R165 ;  /* 0x000000040ca77824 */ /* 0x040fe200078e02a5 */
[----:B------:R-:W-:Y:S01]  /*15c0*/  IADD3 R146, P3, PT, R145, R210, RZ ;  /* 0x000000d291927210 */ /* 0x000fe20007f7e0ff */
[----:B------:R-:W-:Y:S01]  /*15d0*/  IMAD R19, R5, 0x6, RZ ;  /* 0x0000000605137824 */ /* 0x000fe200078e02ff */
[----:B------:R-:W-:Y:S01]  /*15e0*/  LEA.HI.X.SX32 R143, R143, R8, 0x1, P2 ;  /* 0x000000088f8f7211 */ /* 0x000fe200010f0eff */
[C---:B------:R-:W-:Y:S01]  /*15f0*/  IMAD R169, R12.reuse, 0x4, R167 ;  /* 0x000000040ca97824 */ /* 0x040fe200078e02a7 */
[----:B------:R-:W-:Y:S01]  /*1600*/  IADD3 R148, P2, PT, R147, R210, RZ ;  /* 0x000000d293947210 */ /* 0x000fe20007f5e0ff */
[----:B------:R-:W-:Y:S01]  /*1610*/  IMAD R21, R5, 0x7, RZ ;  /* 0x0000000705157824 */ /* 0x000fe200078e02ff */
[-C--:B------:R-:W-:Y:S01]  /*1620*/  LEA.HI.X.SX32 R145, R145, R8.reuse, 0x1, P3 ;  /* 0x0000000891917211 */ /* 0x080fe200018f0eff */
[C---:B------:R-:W-:Y:S01]  /*1630*/  IMAD R171, R12.reuse, 0x4, R169 ;  /* 0x000000040cab7824 */ /* 0x040fe200078e02a9 */
[----:B------:R-:W-:Y:S01]  /*1640*/  LEA.HI.X.SX32 R147, R147, R8, 0x1, P2 ;  /* 0x0000000893937211 */ /* 0x000fe200010f0eff */
[----:B------:R-:W-:Y:S01]  /*1650*/  IMAD R13, R5, 0x3, RZ ;  /* 0x00000003050d7824 */ /* 0x000fe200078e02ff */
[-C--:B------:R-:W-:Y:S01]  /*1660*/  IADD3 R152, P2, PT, R151, R210.reuse, RZ ;  /* 0x000000d297987210 */ /* 0x080fe20007f5e0ff */
[C---:B------:R-:W-:Y:S01]  /*1670*/  IMAD R173, R12.reuse, 0x4, R171 ;  /* 0x000000040cad7824 */ /* 0x040fe200078e02ab */
[----:B------:R-:W-:Y:S01]  /*1680*/  IADD3 R156, P3, PT, R153, R210, RZ ;  /* 0x000000d2999c7210 */ /* 0x000fe20007f7e0ff */
[----:B------:R-:W-:Y:S01]  /*1690*/  IMAD.SHL.U32 R23, R5, 0x8, RZ ;  /* 0x0000000805177824 */ /* 0x000fe200078e00ff */
[----:B------:R-:W-:Y:S01]  /*16a0*/  LEA.HI.X.SX32 R151, R151, R8, 0x1, P2 ;  /* 0x0000000897977211 */ /* 0x000fe200010f0eff */
[C---:B------:R-:W-:Y:S01]  /*16b0*/  IMAD R175, R12.reuse, 0x4, R173 ;  /* 0x000000040caf7824 */ /* 0x040fe200078e02ad */
[-C--:B------:R-:W-:Y:S01]  /*16c0*/  IADD3 R162, P2, PT, R159, R210.reuse, RZ ;  /* 0x000000d29fa27210 */ /* 0x080fe20007f5e0ff */
[----:B------:R-:W-:Y:S01]  /*16d0*/  IMAD R25, R5, 0x9, RZ ;  /* 0x0000000905197824 */ /* 0x000fe200078e02ff */
[----:B------:R-:W-:Y:S01]  /*16e0*/  IADD3 R166, P4, PT, R165, R210, RZ ;  /* 0x000000d2a5a67210 */ /* 0x000fe20007f9e0ff */
[C---:B------:R-:W-:Y:S01]  /*16f0*/  IMAD R177, R12.reuse, 0x4, R175 ;  /* 0x000000040cb17824 */ /* 0x040fe200078e02af */
[----:B------:R-:W-:Y:S01]  /*1700*/  LEA.HI.X.SX32 R153, R153, R8, 0x1, P3 ;  /* 0x0000000899997211 */ /* 0x000fe200018f0eff */
[----:B------:R-:W-:Y:S01]  /*1710*/  IMAD R27, R5, 0xa, RZ ;  /* 0x0000000a051b7824 */ /* 0x000fe200078e02ff */
[----:B------:R-:W-:Y:S01]  /*1720*/  IADD3 R164, P3, PT, R163, R210, RZ ;  /* 0x000000d2a3a47210 */ /* 0x000fe20007f7e0ff */
[C---:B------:R-:W-:Y:S01]  /*1730*/  IMAD R179, R12.reuse, 0x4, R177 ;  /* 0x000000040cb37824 */ /* 0x040fe200078e02b1 */
[-C--:B------:R-:W-:Y:S01]  /*1740*/  LEA.HI.X.SX32 R159, R159, R8.reuse, 0x1, P2 ;  /* 0x000000089f9f7211 */ /* 0x080fe200010f0eff */
[----:B------:R-:W-:Y:S01]  /*1750*/  IMAD R29, R5, 0xb, RZ ;  /* 0x0000000b051d7824 */ /* 0x000fe200078e02ff */
        /* <DEDUP_REMOVED lines=19> */
[----:B------:R-:W-:Y:S01]  /*1890*/  IMAD.SHL.U32 R39, R5, 0x10, RZ ;  /* 0x0000001005277824 */ /* 0x000fe200078e00ff */
        /* <DEDUP_REMOVED lines=37> */
[----:B------:R-:W-:Y:S01]  /*1af0*/  IMAD R209, R12, 0x4, R207 ;  /* 0x000000040cd17824 */ /* 0x000fe200078e02cf */
[-C--:B------:R-:W-:Y:S01]  /*1b00*/  LEA.HI.X.SX32 R191, R191, R8.reuse, 0x1, P2 ;  /* 0x00000008bfbf7211 */ /* 0x080fe200010f0eff */
[----:B------:R-:W-:Y:S01]  /*1b10*/  IMAD R131, R5, 0x1a, RZ ;  /* 0x0000001a05837824 */ /* 0x000fe200078e02ff */
[----:B------:R-:W-:Y:S01]  /*1b20*/  LEA.HI.X.SX32 R195, R195, R8, 0x1, P4 ;  /* 0x00000008c3c37211 */ /* 0x000fe200020f0eff */
[----:B------:R-:W-:Y:S01]  /*1b30*/  IMAD R133, R5, 0x1b, RZ ;  /* 0x0000001b05857824 */ /* 0x000fe200078e02ff */
[-C--:B------:R-:W-:Y:S01]  /*1b40*/  IADD3 R198, P2, PT, R197, R210.reuse, RZ ;  /* 0x000000d2c5c67210 */ /* 0x080fe20007f5e0ff */
[----:B------:R-:W-:Y:S01]  /*1b50*/  IMAD R135, R5, 0x1c, RZ ;  /* 0x0000001c05877824 */ /* 0x000fe200078e02ff */
[----:B------:R-:W-:Y:S01]  /*1b60*/  IADD3 R202, P4, PT, R201, R210, RZ ;  /* 0x000000d2c9ca7210 */ /* 0x000fe20007f9e0ff */
[----:B------:R-:W-:Y:S01]  /*1b70*/  IMAD R137, R5, 0x1d, RZ ;  /* 0x0000001d05897824 */ /* 0x000fe200078e02ff */
[----:B------:R-:W-:Y:S01]  /*1b80*/  LEA.HI.X.SX32 R193, R193, R8, 0x1, P3 ;  /* 0x00000008c1c17211 */ /* 0x000fe200018f0eff */
[----:B------:R-:W-:Y:S01]  /*1b90*/  IMAD R139, R5, 0x1e, RZ ;  /* 0x0000001e058b7824 */ /* 0x000fe200078e02ff */
[----:B------:R-:W-:Y:S01]  /*1ba0*/  IADD3 R200, P3, PT, R199, R210, RZ ;  /* 0x000000d2c7c87210 */ /* 0x000fe20007f7e0ff */
[----:B------:R-:W-:Y:S01]  /*1bb0*/  IMAD R141, R5, 0x1f, RZ ;  /* 0x0000001f058d7824 */ /* 0x000fe200078e02ff */
[-C--:B------:R-:W-:Y:S01]  /*1bc0*/  LEA.HI.X.SX32 R197, R197, R8.reuse, 0x1, P2 ;  /* 0x00000008c5c57211 */ /* 0x080fe200010f0eff */
[----:B------:R-:W2:Y:S01]  /*1bd0*/  LDCU UR15, c[0x0][0x3f0] ;  /* 0x00007e00ff0f77ac */ /* 0x000ea20008000800 */
[----:B------:R-:W-:-:S02]  /*1be0*/  LEA.HI.X.SX32 R201, R201, R8, 0x1, P4 ;  /* 0x00000008c9c97211 */ /* 0x000fc400020f0eff */
[-C--:B------:R-:W-:Y:S01]  /*1bf0*/  IADD3 R204, P2, PT, R203, R210.reuse, RZ ;  /* 0x000000d2cbcc7210 */ /* 0x080fe20007f5e0ff */
[----:B------:R-:W3:Y:S01]  /*1c00*/  LDCU UR14, c[0x0][0x3c4] ;  /* 0x00007880ff0e77ac */ /* 0x000ee20008000800 */
[----:B------:R-:W-:Y:S02]  /*1c10*/  IADD3 R208, P4, PT, R207, R210, RZ ;  /* 0x000000d2cfd07210 */ /* 0x000fe40007f9e0ff */
[----:B------:R-:W-:Y:S01]  /*1c20*/  LEA.HI.X.SX32 R199, R199, R8, 0x1, P3 ;  /* 0x00000008c7c77211 */ /* 0x000fe200018f0eff */
[----:B------:R-:W-:Y:S01]  /*1c30*/  UMOV UR5, URZ ;  /* 0x000000ff00057c82 */ /* 0x000fe20008000000 */
[----:B------:R-:W-:Y:S01]  /*1c40*/  IADD3 R206, P3, PT, R205, R210, RZ ;  /* 0x000000d2cdce7210 */ /* 0x000fe20007f7e0ff */
[----:B------:R-:W-:Y:S01]  /*1c50*/  UMOV UR6, URZ ;  /* 0x000000ff00067c82 */ /* 0x000fe20008000000 */
[-C--:B------:R-:W-:Y:S02]  /*1c60*/  LEA.HI.X.SX32 R203, R203, R8.reuse, 0x1, P2 ;  /* 0x00000008cbcb7211 */ /* 0x080fe400010f0eff */
[----:B------:R-:W-:-:S02]  /*1c70*/  LEA.HI.X.SX32 R207, R207, R8, 0x1, P4 ;  /* 0x00000008cfcf7211 */ /* 0x000fc400020f0eff */
[----:B------:R-:W-:Y:S02]  /*1c80*/  IADD3 R210, P5, PT, R209, R210, RZ ;  /* 0x000000d2d1d27210 */ /* 0x000fe40007fbe0ff */
[----:B------:R-:W-:Y:S02]  /*1c90*/  IADD3 R3, P2, PT, R4, R5, RZ ;  /* 0x0000000504037210 */ /* 0x000fe40007f5e0ff */
[----:B------:R-:W-:Y:S02]  /*1ca0*/  IADD3 R7, P4, PT, R11, R4, RZ ;  /* 0x000000040b077210 */ /* 0x000fe40007f9e0ff */
[-C--:B------:R-:W-:Y:S02]  /*1cb0*/  LEA.HI.X.SX32 R205, R205, R8.reuse, 0x1, P3 ;  /* 0x00000008cdcd7211 */ /* 0x080fe400018f0eff */
[----:B------:R-:W-:Y:S02]  /*1cc0*/  LEA.HI.X.SX32 R209, R209, R8, 0x1, P5 ;  /* 0x00000008d1d17211 */ /* 0x000fe400028f0eff */
[----:B------:R-:W-:-:S02]  /*1cd0*/  LEA.HI.X.SX32 R5, R5, R6, 0x1, P2 ;  /* 0x0000000605057211 */ /* 0x000fc400010f0eff */
[----:B------:R-:W-:Y:S02]  /*1ce0*/  LEA.HI.X.SX32 R11, R11, R6, 0x1, P4 ;  /* 0x000000060b0b7211 */ /* 0x000fe400020f0eff */
[-C--:B------:R-:W-:Y:S02]  /*1cf0*/  IADD3 R9, P3, PT, R15, R4.reuse, RZ ;  /* 0x000000040f097210 */ /* 0x080fe40007f7e0ff */
[-C--:B------:R-:W-:Y:S02]  /*1d00*/  IADD3 R10, P2, PT, R17, R4.reuse, RZ ;  /* 0x00000004110a7210 */ /* 0x080fe40007f5e0ff */
[-C--:B------:R-:W-:Y:S02]  /*1d10*/  IADD3 R12, P5, PT, R19, R4.reuse, RZ ;  /* 0x00000004130c7210 */ /* 0x080fe40007fbe0ff */
[----:B------:R-:W-:Y:S02]  /*1d20*/  IADD3 R14, P4, PT, R21, R4, RZ ;  /* 0x00000004150e7210 */ /* 0x000fe40007f9e0ff */
[----:B------:R-:W-:-:S02]  /*1d30*/  LEA.HI.X.SX32 R15, R15, R6, 0x1, P3 ;  /* 0x000000060f0f7211 */ /* 0x000fc400018f0eff */
[-C--:B------:R-:W-:Y:S02]  /*1d40*/  LEA.HI.X.SX32 R17, R17, R6.reuse, 0x1, P2 ;  /* 0x0000000611117211 */ /* 0x080fe400010f0eff */
[-C--:B------:R-:W-:Y:S02]  /*1d50*/  LEA.HI.X.SX32 R19, R19, R6.reuse, 0x1, P5 ;  /* 0x0000000613137211 */ /* 0x080fe400028f0eff */
[----:B------:R-:W-:Y:S02]  /*1d60*/  LEA.HI.X.SX32 R21, R21, R6, 0x1, P4 ;  /* 0x0000000615157211 */ /* 0x000fe400020f0eff */
[-C--:B------:R-:W-:Y:S02]  /*1d70*/  IADD3 R16, P3, PT, R23, R4.reuse, RZ ;  /* 0x0000000417107210 */ /* 0x080fe40007f7e0ff */
[-C--:B------:R-:W-:Y:S02]  /*1d80*/  IADD3 R18, P2, PT, R25, R4.reuse, RZ ;  /* 0x0000000419127210 */ /* 0x080fe40007f5e0ff */
[----:B------:R-:W-:-:S02]  /*1d90*/  IADD3 R20, P5, PT, R27, R4, RZ ;  /* 0x000000041b147210 */ /* 0x000fc40007fbe0ff */
[----:B------:R-:W-:Y:S02]  /*1da0*/  IADD3 R22, P4, PT, R29, R4, RZ ;  /* 0x000000041d167210 */ /* 0x000fe40007f9e0ff */
[-C--:B------:R-:W-:Y:S02]  /*1db0*/  LEA.HI.X.SX32 R23, R23, R6.reuse, 0x1, P3 ;  /* 0x0000000617177211 */ /* 0x080fe400018f0eff */
[-C--:B------:R-:W-:Y:S02]  /*1dc0*/  LEA.HI.X.SX32 R25, R25, R6.reuse, 0x1, P2 ;  /* 0x0000000619197211 */ /* 0x080fe400010f0eff */
[-C--:B------:R-:W-:Y:S02]  /*1dd0*/  LEA.HI.X.SX32 R27, R27, R6.reuse, 0x1, P5 ;  /* 0x000000061b1b7211 */ /* 0x080fe400028f0eff */
[----:B------:R-:W-:Y:S02]  /*1de0*/  LEA.HI.X.SX32 R29, R29, R6, 0x1, P4 ;  /* 0x000000061d1d7211 */ /* 0x000fe400020f0eff */
[----:B------:R-:W-:-:S02]  /*1df0*/  IADD3 R24, P3, PT, R31, R4, RZ ;  /* 0x000000041f187210 */ /* 0x000fc40007f7e0ff */
[-C--:B------:R-:W-:Y:S02]  /*1e00*/  IADD3 R26, P2, PT, R33, R4.reuse, RZ ;  /* 0x00000004211a7210 */ /* 0x080fe40007f5e0ff */
[-C--:B------:R-:W-:Y:S02]  /*1e10*/  IADD3 R28, P5, PT, R35, R4.reuse, RZ ;  /* 0x00000004231c7210 */ /* 0x080fe40007fbe0ff */
[----:B------:R-:W-:Y:S02]  /*1e20*/  IADD3 R30, P4, PT, R37, R4, RZ ;  /* 0x00000004251e7210 */ /* 0x000fe40007f9e0ff */
[-C--:B------:R-:W-:Y:S02]  /*1e30*/  LEA.HI.X.SX32 R31, R31, R6.reuse, 0x1, P3 ;  /* 0x000000061f1f7211 */ /* 0x080fe400018f0eff */
[-C--:B------:R-:W-:Y:S02]  /*1e40*/  LEA.HI.X.SX32 R33, R33, R6.reuse, 0x1, P2 ;  /* 0x0000000621217211 */ /* 0x080fe400010f0eff */
        /* <DEDUP_REMOVED lines=29> */
[-C--:B------:R-:W-:Y:S02]  /*2020*/  IADD3 R140, P5, PT, R139, R4.reuse, RZ ;  /* 0x000000048b8c7210 */ /* 0x080fe40007fbe0ff */
[----:B------:R-:W-:-:S02]  /*2030*/  IADD3 R142, P4, PT, R141, R4, RZ ;  /* 0x000000048d8e7210 */ /* 0x000fc40007f9e0ff */
[-C--:B------:R-:W-:Y:S02]  /*2040*/  LEA.HI.X.SX32 R13, R13, R6.reuse, 0x1, P6 ;  /* 0x000000060d0d7211 */ /* 0x080fe400030f0eff */
[-C--:B------:R-:W-:Y:S02]  /*2050*/  LEA.HI.X.SX32 R135, R135, R6.reuse, 0x1, P3 ;  /* 0x0000000687877211 */ /* 0x080fe400018f0eff */
[-C--:B------:R-:W-:Y:S02]  /*2060*/  LEA.HI.X.SX32 R137, R137, R6.reuse, 0x1, P2 ;  /* 0x0000000689897211 */ /* 0x080fe400010f0eff */
[-C--:B------:R-:W-:Y:S02]  /*2070*/  LEA.HI.X.SX32 R139, R139, R6.reuse, 0x1, P5 ;  /* 0x000000068b8b7211 */ /* 0x080fe400028f0eff */
[----:B0123--:R-:W-:-:S07]  /*2080*/  LEA.HI.X.SX32 R141, R141, R6, 0x1, P4 ;  /* 0x000000068d8d7211 */ /* 0x00ffce00020f0eff */
.L_x_1:
[----:B------:R-:W-:Y:S02]  /*2090*/  USHF.R.S32.HI UR9, URZ, 0x1f, UR4 ;  /* 0x0000001fff097899 */ /* 0x000fe40008011404 */
[----:B------:R-:W-:Y:S02]  /*20a0*/  IADD3 R50, P3, PT, R3, UR4, RZ ;  /* 0x0000000403327c10 */ /* 0x000fe4000ff7e0ff */
[----:B------:R-:W-:Y:S02]  /*20b0*/  IADD3 R52, P2, PT, R4, UR4, RZ ;  /* 0x0000000404347c10 */ /* 0x000fe4000ff5e0ff */
[----:B------:R-:W-:Y:S02]  /*20c0*/  IADD3.X R51, PT, PT, R5, UR9, RZ, P3, !PT ;  /* 0x0000000905337c10 */ /* 0x000fe40009ffe4ff */
[----:B------:R-:W-:Y:S02]  /*20d0*/  IADD3 R46, P3, PT, R8, UR4, RZ ;  /* 0x00000004082e7c10 */ /* 0x000fe4000ff7e0ff */
[----:B------:R-:W-:Y:S01]  /*20e0*/  IADD3.X R53, PT, PT, R6, UR9, RZ, P2, !PT ;  /* 0x0000000906357c10 */ /* 0x000fe200097fe4ff */
[----:B------:R-:W2:Y:S01]  /*20f0*/  LDG.E.U8 R59, desc[UR12][R50.64] ;  /* 0x0000000c323b7981 */ /* 0x000ea2000c1e1100 */
[----:B------:R-:W-:-:S02]  /*2100*/  IADD3 R48, P2, PT, R7, UR4, RZ ;  /* 0x0000000407307c10 */ /* 0x000fc4000ff5e0ff */
[----:B------:R-:W-:Y:S01]  /*2110*/  IADD3.X R47, PT, PT, R13, UR9, RZ, P3, !PT ;  /* 0x000000090d2f7c10 */ /* 0x000fe20009ffe4ff */
[----:B------:R0:W3:Y:S01]  /*2120*/  LDG.E.U8 R58, desc[UR12][R52.64] ;  /* 0x0000000c343a7981 */ /* 0x0000e2000c1e1100 */
[----:B------:R-:W-:Y:S02]  /*2130*/  IADD3 R56, P3, PT, R10, UR4, RZ ;  /* 0x000000040a387c10 */ /* 0x000fe4000ff7e0ff */
[----:B------:R-:W-:Y:S01]  /*2140*/  IADD3.X R49, PT, PT, R11, UR9, RZ, P2, !PT ;  /* 0x000000090b317c10 */ /* 0x000fe200097fe4ff */
[----:B------:R-:W4:Y:S01]  /*2150*/  LDG.E.U8 R61, desc[UR12][R46.64] ;  /* 0x0000000c2e3d7981 */ /* 0x000f22000c1e1100 */
[----:B------:R-:W-:Y:S02]  /*2160*/  IADD3 R44, P2, PT, R9, UR4, RZ ;  /* 0x00000004092c7c10 */ /* 0x000fe4000ff5e0ff */
[----:B------:R-:W-:Y:S01]  /*2170*/  IADD3.X R57, PT, PT, R17, UR9, RZ, P3, !PT ;  /* 0x0000000911397c10 */ /* 0x000fe20009ffe4ff */
[----:B------:R1:W5:Y:S01]  /*2180*/  LDG.E.U8 R60, desc[UR12][R48.64] ;  /* 0x0000000c303c7981 */ /* 0x000362000c1e1100 */
[----:B0-----:R-:W-:-:S02]  /*2190*/  IADD3 R52, P3, PT, R14, UR4, RZ ;  /* 0x000000040e347c10 */ /* 0x001fc4000ff7e0ff */
[----:B------:R-:W-:Y:S01]  /*21a0*/  IADD3.X R45, PT, PT, R15, UR9, RZ, P2, !PT ;  /* 0x000000090f2d7c10 */ /* 0x000fe200097fe4ff */
[----:B------:R-:W2:Y:S01]  /*21b0*/  LDG.E.U8 R63, desc[UR12][R56.64] ;  /* 0x0000000c383f7981 */ /* 0x000ea2000c1e1100 */
[----:B------:R-:W-:Y:S02]  /*21c0*/  IADD3 R54, P2, PT, R12, UR4, RZ ;  /* 0x000000040c367c10 */ /* 0x000fe4000ff5e0ff */
[----:B------:R-:W-:Y:S01]  /*21d0*/  IADD3.X R53, PT, PT, R21, UR9, RZ, P3, !PT ;  /* 0x0000000915357c10 */ /* 0x000fe20009ffe4ff */
[----:B------:R0:W2:Y:S01]  /*21e0*/  LDG.E.U8 R62, desc[UR12][R44.64] ;  /* 0x0000000c2c3e7981 */ /* 0x0000a2000c1e1100 */
[----:B-1----:R-:W-:Y:S02]  /*21f0*/  IADD3 R48, P3, PT, R18, UR4, RZ ;  /* 0x0000000412307c10 */ /* 0x002fe4000ff7e0ff */
[----:B------:R-:W-:Y:S01]  /*2200*/  IADD3.X R55, PT, PT, R19, UR9, RZ, P2, !PT ;  /* 0x0000000913377c10 */ /* 0x000fe200097fe4ff */
[----:B------:R-:W2:Y:S01]  /*2210*/  LDG.E.U8 R101, desc[UR12][R52.64] ;  /* 0x0000000c34657981 */ /* 0x000ea2000c1e1100 */
[----:B------:R-:W-:-:S02]  /*2220*/  IADD3 R50, P2, PT, R16, UR4, RZ ;  /* 0x0000000410327c10 */ /* 0x000fc4000ff5e0ff */
[----:B------:R-:W-:Y:S01]  /*2230*/  IADD3.X R49, PT, PT, R25, UR9, RZ, P3, !PT ;  /* 0x0000000919317c10 */ /* 0x000fe20009ffe4ff */
[----:B------:R1:W2:Y:S01]  /*2240*/  LDG.E.U8 R100, desc[UR12][R54.64] ;  /* 0x0000000c36647981 */ /* 0x0002a2000c1e1100 */
[----:B0-----:R-:W-:Y:S02]  /*2250*/  IADD3 R44, P3, PT, R22, UR4, RZ ;  /* 0x00000004162c7c10 */ /* 0x001fe4000ff7e0ff */
[----:B------:R-:W-:Y:S01]  /*2260*/  IADD3.X R51, PT, PT, R23, UR9, RZ, P2, !PT ;  /* 0x0000000917337c10 */ /* 0x000fe200097fe4ff */
[----:B------:R-:W2:Y:S01]  /*2270*/  LDG.E.U8 R65, desc[UR12][R48.64] ;  /* 0x0000000c30417981 */ /* 0x000ea2000c1e1100 */
[----:B------:R-:W-:Y:S02]  /*2280*/  IADD3 R46, P2, PT, R20, UR4, RZ ;  /* 0x00000004142e7c10 */ /* 0x000fe4000ff5e0ff */
[----:B------:R-:W-:Y:S01]  /*2290*/  IADD3.X R45, PT, PT, R29, UR9, RZ, P3, !PT ;  /* 0x000000091d2d7c10 */ /* 0x000fe20009ffe4ff */
[----:B------:R0:W2:Y:S01]  /*22a0*/  LDG.E.U8 R64, desc[UR12][R50.64] ;  /* 0x0000000c32407981 */ /* 0x0000a2000c1e1100 */
[----:B-1----:R-:W-:-:S02]  /*22b0*/  IADD3 R54, P3, PT, R26, UR4, RZ ;  /* 0x000000041a367c10 */ /* 0x002fc4000ff7e0ff */
[----:B------:R-:W-:Y:S01]  /*22c0*/  IADD3.X R47, PT, PT, R27, UR9, RZ, P2, !PT ;  /* 0x000000091b2f7c10 */ /* 0x000fe200097fe4ff */
[----:B------:R1:W4:Y:S01]  /*22d0*/  LDG.E.U8 R67, desc[UR12][R44.64] ;  /* 0x0000000c2c437981 */ /* 0x000322000c1e1100 */
[----:B------:R-:W-:Y:S02]  /*22e0*/  IADD3 R56, P2, PT, R24, UR4, RZ ;  /* 0x0000000418387c10 */ /* 0x000fe4000ff5e0ff */
[----:B------:R-:W-:Y:S01]  /*22f0*/  IADD3.X R55, PT, PT, R33, UR9, RZ, P3, !PT ;  /* 0x0000000921377c10 */ /* 0x000fe20009ffe4ff */
[----:B------:R1:W4:Y:S01]  /*2300*/  LDG.E.U8 R66, desc[UR12][R46.64] ;  /* 0x0000000c2e427981 */ /* 0x000322000c1e1100 */
[----:B0-----:R-:W-:Y:S02]  /*2310*/  IADD3 R50, P3, PT, R132, UR4, RZ ;  /* 0x0000000484327c10 */ /* 0x001fe4000ff7e0ff */
[----:B------:R-:W-:Y:S01]  /*2320*/  IADD3.X R57, PT, PT, R31, UR9, RZ, P2, !PT ;  /* 0x000000091f397c10 */ /* 0x000fe200097fe4ff */
[----:B------:R0:W4:Y:S01]  /*2330*/  LDG.E.U8 R103, desc[UR12][R54.64] ;  /* 0x0000000c36677981 */ /* 0x000122000c1e1100 */
[----:B------:R-:W-:-:S02]  /*2340*/  IADD3 R52, P2, PT, R130, UR4, RZ ;  /* 0x0000000482347c10 */ /* 0x000fc4000ff5e0ff */
[----:B------:R-:W-:Y:S01]  /*2350*/  IADD3.X R51, PT, PT, R131, UR9, RZ, P3, !PT ;  /* 0x0000000983337c10 */ /* 0x000fe20009ffe4ff */
[----:B------:R-:W4:Y:S01]  /*2360*/  LDG.E.U8 R102, desc[UR12][R56.64] ;  /* 0x0000000c38667981 */ /* 0x000f22000c1e1100 */
[----:B-1----:R-:W-:Y:S02]  /*2370*/  IADD3 R44, P3, PT, R138, UR4, RZ ;  /* 0x000000048a2c7c10 */ /* 0x002fe4000ff7e0ff */
[----:B------:R-:W-:Y:S01]  /*2380*/  IADD3.X R53, PT, PT, R129, UR9, RZ, P2, !PT ;  /* 0x0000000981357c10 */ /* 0x000fe200097fe4ff */
[----:B------:R1:W4:Y:S01]  /*2390*/  LDG.E.U8 R105, desc[UR12][R50.64] ;  /* 0x0000000c32697981 */ /* 0x000322000c1e1100 */
[----:B------:R-:W-:Y:S02]  /*23a0*/  IADD3 R48, P2, PT, R134, UR4, RZ ;  /* 0x0000000486307c10 */ /* 0x000fe4000ff5e0ff */
[----:B------:R-:W-:Y:S01]  /*23b0*/  IADD3 R46, P4, PT, R136, UR4, RZ ;  /* 0x00000004882e7c10 */ /* 0x000fe2000ff9e0ff */
[----:B------:R1:W4:Y:S01]  /*23c0*/  LDG.E.U8 R104, desc[UR12][R52.64] ;  /* 0x0000000c34687981 */ /* 0x000322000c1e1100 */
[----:B------:R-:W-:-:S02]  /*23d0*/  IADD3.X R45, PT, PT, R137, UR9, RZ, P3, !PT ;  /* 0x00000009892d7c10 */ /* 0x000fc40009ffe4ff */
[----:B------:R-:W-:Y:S02]  /*23e0*/  IADD3 RZ, P3, PT, R32, UR4, RZ ;  /* 0x0000000420ff7c10 */ /* 0x000fe4000ff7e0ff */
[----:B------:R-:W-:Y:S01]  /*23f0*/  IADD3.X R49, PT, PT, R133, UR9, RZ, P2, !PT ;  /* 0x0000000985317c10 */ /* 0x000fe200097fe4ff */
[----:B------:R-:W4:Y:S01]  /*2400*/  LDG.E.U8 R108, desc[UR12][R44.64] ;  /* 0x0000000c2c6c7981 */ /* 0x000f22000c1e1100 */
[----:B------:R-:W-:Y:S02]  /*2410*/  IADD3.X R47, PT, PT, R135, UR9, RZ, P4, !PT ;  /* 0x00000009872f7c10 */ /* 0x000fe4000a7fe4ff */
[----:B0-----:R-:W-:Y:S01]  /*2420*/  IADD3 R54, P4, PT, R140, UR4, RZ ;  /* 0x000000048c367c10 */ /* 0x001fe2000ff9e0ff */
[----:B------:R-:W4:Y:S01]  /*2430*/  LDG.E.U8 R106, desc[UR12][R48.64] ;  /* 0x0000000c306a7981 */ /* 0x000f22000c1e1100 */
[----:B------:R-:W-:Y:S02]  /*2440*/  IADD3 RZ, P2, PT, R28, UR4, RZ ;  /* 0x000000041cff7c10 */ /* 0x000fe4000ff5e0ff */
[----:B-1----:R-:W-:Y:S01]  /*2450*/  IADD3.X R51, PT, PT, R39, UR9, RZ, P3, !PT ;  /* 0x0000000927337c10 */ /* 0x002fe20009ffe4ff */
[----:B------:R0:W4:Y:S01]  /*2460*/  LDG.E.U8 R107, desc[UR12][R46.64] ;  /* 0x0000000c2e6b7981 */ /* 0x000122000c1e1100 */
[----:B------:R-:W-:-:S02]  /*2470*/  IADD3 RZ, P3, PT, R36, UR4, RZ ;  /* 0x0000000424ff7c10 */ /* 0x000fc4000ff7e0ff */
[----:B------:R-:W-:Y:S02]  /*2480*/  IADD3.X R55, PT, PT, R139, UR9, RZ, P4, !PT ;  /* 0x000000098b377c10 */ /* 0x000fe4000a7fe4ff */
[----:B------:R-:W-:Y:S02]  /*2490*/  IADD3.X R53, PT, PT, R35, UR9, RZ, P2, !PT ;  /* 0x0000000923357c10 */ /* 0x000fe400097fe4ff */
[----:B------:R-:W-:Y:S01]  /*24a0*/  IADD3 RZ, P2, PT, R34, UR4, RZ ;  /* 0x0000000422ff7c10 */ /* 0x000fe2000ff5e0ff */
[----:B------:R-:W-:Y:S01]  /*24b0*/  VIADD R52, R28, UR4 ;  /* 0x000000041c347c36 */ /* 0x000fe20008000000 */
[----:B------:R-:W-:Y:S01]  /*24c0*/  IADD3 RZ, P4, PT, R128, UR4, RZ ;  /* 0x0000000480ff7c10 */ /* 0x000fe2000ff9e0ff */
[----:B------:R1:W4:Y:S01]  /*24d0*/  LDG.E.U8 R109, desc[UR12][R54.64] ;  /* 0x0000000c366d7981 */ /* 0x000322000c1e1100 */
[----:B0-----:R-:W-:Y:S02]  /*24e0*/  IADD3.X R47, PT, PT, R43, UR9, RZ, P3, !PT ;  /* 0x000000092b2f7c10 */ /* 0x001fe40009ffe4ff */
[----:B------:R-:W-:Y:S01]  /*24f0*/  IADD3 RZ, P3, PT, R40, UR4, RZ ;  /* 0x0000000428ff7c10 */ /* 0x000fe2000ff7e0ff */
[----:B------:R-:W-:Y:S01]  /*2500*/  VIADD R48, R34, UR4 ;  /* 0x0000000422307c36 */ /* 0x000fe20008000000 */
[----:B------:R-:W-:Y:S01]  /*2510*/  IADD3.X R49, PT, PT, R41, UR9, RZ, P2, !PT ;  /* 0x0000000929317c10 */ /* 0x000fe200097fe4ff */
[----:B------:R-:W-:Y:S01]  /*2520*/  VIADD R44, R128, UR4 ;  /* 0x00000004802c7c36 */ /* 0x000fe20008000000 */
[----:B------:R-:W-:Y:S01]  /*2530*/  IADD3.X R45, PT, PT, R127, UR9, RZ, P4, !PT ;  /* 0x000000097f2d7c10 */ /* 0x000fe2000a7fe4ff */
[----:B------:R-:W-:Y:S01]  /*2540*/  VIADD R50, R32, UR4 ;  /* 0x0000000420327c36 */ /* 0x000fe20008000000 */
[----:B------:R-:W-:Y:S01]  /*2550*/  IADD3 RZ, P2, PT, R38, UR4, RZ ;  /* 0x0000000426ff7c10 */ /* 0x000fe2000ff5e0ff */
[----:B------:R-:W-:Y:S01]  /*2560*/  VIADD R46, R36, UR4 ;  /* 0x00000004242e7c36 */ /* 0x000fe20008000000 */
[----:B-1----:R-:W-:Y:S01]  /*2570*/  IADD3.X R55, PT, PT, R121, UR9, RZ, P3, !PT ;  /* 0x0000000979377c10 */ /* 0x002fe20009ffe4ff */
[----:B------:R0:W4:Y:S01]  /*2580*/  LDG.E.U8 R110, desc[UR12][R52.64] ;  /* 0x0000000c346e7981 */ /* 0x000122000c1e1100 */
[----:B------:R-:W-:-:S02]  /*2590*/  IADD3 RZ, P4, PT, R42, UR4, RZ ;  /* 0x000000042aff7c10 */ /* 0x000fc4000ff9e0ff */
[----:B------:R-:W-:Y:S01]  /*25a0*/  IADD3 RZ, P3, PT, R124, UR4, RZ ;  /* 0x000000047cff7c10 */ /* 0x000fe2000ff7e0ff */
[----:B------:R1:W4:Y:S01]  /*25b0*/  LDG.E.U8 R113, desc[UR12][R48.64] ;  /* 0x0000000c30717981 */ /* 0x000322000c1e1100 */
[----:B------:R-:W-:Y:S01]  /*25c0*/  VIADD R56, R38, UR4 ;  /* 0x0000000426387c36 */ /* 0x000fe20008000000 */
[----:B------:R-:W-:Y:S01]  /*25d0*/  IADD3.X R57, PT, PT, R120, UR9, RZ, P2, !PT ;  /* 0x0000000978397c10 */ /* 0x000fe200097fe4ff */
[----:B------:R-:W-:Y:S01]  /*25e0*/  VIADD R54, R40, UR4 ;  /* 0x0000000428367c36 */ /* 0x000fe20008000000 */
[----:B------:R1:W4:Y:S01]  /*25f0*/  LDG.E.U8 R116, desc[UR12][R44.64] ;  /* 0x0000000c2c747981 */ /* 0x000322000c1e1100 */
[----:B------:R-:W-:Y:S02]  /*2600*/  IADD3 RZ, P2, PT, R30, UR4, RZ ;  /* 0x000000041eff7c10 */ /* 0x000fe4000ff5e0ff */
[----:B0-----:R-:W-:Y:S01]  /*2610*/  IADD3.X R53, PT, PT, R122, UR9, RZ, P4, !PT ;  /* 0x000000097a357c10 */ /* 0x001fe2000a7fe4ff */
[----:B------:R0:W5:Y:S01]  /*2620*/  LDG.E.U8 R112, desc[UR12][R50.64] ;  /* 0x0000000c32707981 */ /* 0x000162000c1e1100 */
[----:B------:R-:W-:-:S02]  /*2630*/  IADD3 RZ, P4, PT, R126, UR4, RZ ;  /* 0x000000047eff7c10 */ /* 0x000fc4000ff9e0ff */
[----:B-1----:R-:W-:Y:S01]  /*2640*/  IADD3.X R49, PT, PT, R123, UR9, RZ, P3, !PT ;  /* 0x000000097b317c10 */ /* 0x002fe20009ffe4ff */
[----:B------:R-:W-:Y:S01]  /*2650*/  VIADD R52, R42, UR4 ;  /* 0x000000042a347c36 */ /* 0x000fe20008000000 */
[----:B------:R1:W5:Y:S01]  /*2660*/  LDG.E.U8 R114, desc[UR12][R46.64] ;  /* 0x0000000c2e727981 */ /* 0x000362000c1e1100 */
[----:B------:R-:W-:Y:S01]  /*2670*/  IADD3 R44, P3, PT, R142, UR4, RZ ;  /* 0x000000048e2c7c10 */ /* 0x000fe2000ff7e0ff */
[----:B------:R-:W-:Y:S02]  /*2680*/  VIADD R48, R124, UR4 ;  /* 0x000000047c307c36 */ /* 0x000fe40008000000 */
[----:B------:R-:W5:Y:S01]  /*2690*/  LDG.E.U8 R56, desc[UR12][R56.64] ;  /* 0x0000000c38387981 */ /* 0x000f62000c1e1100 */
[----:B0-----:R-:W-:Y:S01]  /*26a0*/  VIADD R50, R30, UR4 ;  /* 0x000000041e327c36 */ /* 0x001fe20008000000 */
[----:B------:R-:W-:Y:S02]  /*26b0*/  IADD3.X R51, PT, PT, R37, UR9, RZ, P2, !PT ;  /* 0x0000000925337c10 */ /* 0x000fe400097fe4ff */
[----:B------:R-:W-:Y:S01]  /*26c0*/  IADD3.X R45, PT, PT, R141, UR9, RZ, P3, !PT ;  /* 0x000000098d2d7c10 */ /* 0x000fe20009ffe4ff */
[----:B------:R-:W5:Y:S01]  /*26d0*/  LDG.E.U8 R54, desc[UR12][R54.64] ;  /* 0x0000000c36367981 */ /* 0x000f62000c1e1100 */
[----:B-1----:R-:W-:Y:S01]  /*26e0*/  VIADD R46, R126, UR4 ;  /* 0x000000047e2e7c36 */ /* 0x002fe20008000000 */
[----:B------:R-:W-:-:S02]  /*26f0*/  IADD3.X R47, PT, PT, R125, UR9, RZ, P4, !PT ;  /* 0x000000097d2f7c10 */ /* 0x000fc4000a7fe4ff */
[----:B------:R0:W5:Y:S04]  /*2700*/  LDG.E.U8 R52, desc[UR12][R52.64] ;  /* 0x0000000c34347981 */ /* 0x000168000c1e1100 */
[----:B------:R-:W5:Y:S04]  /*2710*/  LDG.E.U8 R48, desc[UR12][R48.64] ;  /* 0x0000000c30307981 */ /* 0x000f68000c1e1100 */
[----:B------:R1:W5:Y:S04]  /*2720*/  LDG.E.U8 R111, desc[UR12][R50.64] ;  /* 0x0000000c326f7981 */ /* 0x000368000c1e1100 */
[----:B------:R1:W5:Y:S04]  /*2730*/  LDG.E.U8 R46, desc[UR12][R46.64] ;  /* 0x0000000c2e2e7981 */ /* 0x000368000c1e1100 */
[----:B------:R1:W5:Y:S01]  /*2740*/  LDG.E.U8 R44, desc[UR12][R44.64] ;  /* 0x0000000c2c2c7981 */ /* 0x000362000c1e1100 */
[----:B0-----:R-:W0:Y:S01]  /*2750*/  S2R R53, SR_TID.X ;  /* 0x0000000000357919 */ /* 0x001e220000002100 */
[----:B------:R-:W-:Y:S01]  /*2760*/  BAR.SYNC.DEFER_BLOCKING 0x0 ;  /* 0x0000000000007b1d */ /* 0x000fe20000010000 */
[----:B-1----:R-:W-:Y:S01]  /*2770*/  LOP3.LUT R51, R215, 0x40, RZ, 0x3c, !PT ;  /* 0x00000040d7337812 */ /* 0x002fe200078e3cff */
[----:B0-----:R-:W-:Y:S01]  /*2780*/  IMAD.SHL.U32 R55, R53, 0x40, RZ ;  /* 0x0000004035377824 */ /* 0x001fe200078e00ff */
[----:B------:R-:W-:-:S02]  /*2790*/  SHF.R.S32.HI R118, RZ, 0x1, R53 ;  /* 0x00000001ff767819 */ /* 0x000fc40000011435 */
[C---:B------:R-:W-:Y:S02]  /*27a0*/  LOP3.LUT R154, R53.reuse, 0x7, RZ, 0xc0, !PT ;  /* 0x00000007359a7812 */ /* 0x040fe400078ec0ff */
[----:B------:R-:W-:Y:S02]  /*27b0*/  LOP3.LUT R57, R53, 0x60, RZ, 0xc0, !PT ;  /* 0x0000006035397812 */ /* 0x000fe400078ec0ff */
[----:B------:R-:W-:Y:S02]  /*27c0*/  SHF.R.S32.HI R49, RZ, 0x3, R53 ;  /* 0x00000003ff317819 */ /* 0x000fe40000011435 */
[----:B------:R-:W-:Y:S02]  /*27d0*/  LOP3.LUT R55, R55, 0x40, RZ, 0xc0, !PT ;  /* 0x0000004037377812 */ /* 0x000fe400078ec0ff */
[----:B------:R-:W-:Y:S01]  /*27e0*/  SGXT R118, R118, 0x1 ;  /* 0x000000017676781a */ /* 0x000fe20000000200 */
[----:B------:R-:W-:Y:S01]  /*27f0*/  IMAD R57, R57, 0x2, R154 ;  /* 0x0000000239397824 */ /* 0x000fe200078e029a */
[----:B------:R-:W-:-:S02]  /*2800*/  SGXT R47, R49, 0x1 ;  /* 0x00000001312f781a */ /* 0x000fc40000000200 */
[----:B------:R-:W-:Y:S01]  /*2810*/  LOP3.LUT R160, R55, 0x120, R118, 0xf8, !PT ;  /* 0x0000012037a07812 */ /* 0x000fe200078ef876 */
[C---:B------:R-:W-:Y:S01]  /*2820*/  IMAD.SHL.U32 R45, R53.reuse, 0x2, RZ ;  /* 0x00000002352d7824 */ /* 0x040fe200078e00ff */
[----:B------:R-:W-:Y:S01]  /*2830*/  LOP3.LUT R49, R53, 0x4, RZ, 0xc0, !PT ;  /* 0x0000000435317812 */ /* 0x000fe200078ec0ff */
[----:B------:R-:W-:Y:S01]  /*2840*/  IMAD.SHL.U32 R50, R57, 0x10, RZ ;  /* 0x0000001039327824 */ /* 0x000fe200078e00ff */
[----:B------:R-:W-:-:S03]  /*2850*/  LOP3.LUT R118, R47, 0x90, RZ, 0xc0, !PT ;  /* 0x000000902f767812 */ /* 0x000fc600078ec0ff */
[----:B------:R-:W-:Y:S01]  /*2860*/  IMAD R49, R49, 0x80, R160 ;  /* 0x0000008031317824 */ /* 0x000fe200078e02a0 */
[----:B------:R-:W-:Y:S02]  /*2870*/  LOP3.LUT R118, R118, 0x10, R53, 0x78, !PT ;  /* 0x0000001076767812 */ /* 0x000fe400078e7835 */
[----:B------:R-:W-:Y:S02]  /*2880*/  LOP3.LUT R45, R50, 0x30, R45, 0x78, !PT ;  /* 0x00000030322d7812 */ /* 0x000fe400078e782d */
[----:B------:R-:W-:Y:S01]  /*2890*/  LOP3.LUT R50, R215, 0x10, RZ, 0x3c, !PT ;  /* 0x00000010d7327812 */ /* 0x000fe200078e3cff */
[----:B------:R-:W-:Y:S01]  /*28a0*/  IMAD.IADD R225, R49, 0x1, R118 ;  /* 0x0000000131e17824 */ /* 0x000fe200078e0276 */
[C---:B------:R-:W-:Y:S01]  /*28b0*/  LOP3.LUT R47, R215.reuse, 0x20, RZ, 0x3c, !PT ;  /* 0x00000020d72f7812 */ /* 0x040fe200078e3cff */
[----:B------:R-:W-:Y:S01]  /*28c0*/  IMAD R154, R154, 0x80, R45 ;  /* 0x000000809a9a7824 */ /* 0x000fe200078e022d */
[C---:B------:R-:W-:Y:S02]  /*28d0*/  LOP3.LUT R49, R215.reuse, 0x30, RZ, 0x3c, !PT ;  /* 0x00000030d7317812 */ /* 0x040fe400078e3cff */
[----:B------:R-:W-:-:S02]  /*28e0*/  LOP3.LUT R45, R215, 0x50, RZ, 0x3c, !PT ;  /* 0x00000050d72d7812 */ /* 0x000fc400078e3cff */
[----:B------:R-:W-:Y:S02]  /*28f0*/  LOP3.LUT R53, R215, 0x60, RZ, 0x3c, !PT ;  /* 0x00000060d7357812 */ /* 0x000fe400078e3cff */
[----:B------:R-:W-:Y:S01]  /*2900*/  LOP3.LUT R224, R225, 0x20, RZ, 0x3c, !PT ;  /* 0x00000020e1e07812 */ /* 0x000fe200078e3cff */
[----:B---3--:R-:W-:Y:S04]  /*2910*/  STS.U8 [R215+UR7+0x2000], R58 ;  /* 0x0020003ad7007988 */ /* 0x008fe80008000007 */
[----:B--2---:R-:W-:Y:S04]  /*2920*/  STS.U8 [R215+UR7+0x2400], R64 ;  /* 0x00240040d7007988 */ /* 0x004fe80008000007 */
[----:B----4-:R-:W-:Y:S04]  /*2930*/  STS.U8 [R215+UR7+0x2c00], R116 ;  /* 0x002c0074d7007988 */ /* 0x010fe80008000007 */
[----:B-----5:R-:W-:Y:S04]  /*2940*/  STS.U8 [R215+UR7+0x2800], R112 ;  /* 0x00280070d7007988 */ /* 0x020fe80008000007 */
[----:B------:R-:W-:Y:S04]  /*2950*/  STS.U8 [R50+UR7+0x2080], R59 ;  /* 0x0020803b32007988 */ /* 0x000fe80008000007 */
[----:B------:R-:W-:Y:S04]  /*2960*/  STS.U8 [R50+UR7+0x2480], R65 ;  /* 0x0024804132007988 */ /* 0x000fe80008000007 */
[----:B------:R-:W-:Y:S04]  /*2970*/  STS.U8 [R50+UR7+0x2880], R113 ;  /* 0x0028807132007988 */ /* 0x000fe80008000007 */
[----:B------:R-:W-:Y:S04]  /*2980*/  STS.U8 [R50+UR7+0x2c80], R104 ;  /* 0x002c806832007988 */ /* 0x000fe80008000007 */
[----:B------:R-:W-:Y:S04]  /*2990*/  STS.U8 [R47+UR7+0x2100], R60 ;  /* 0x0021003c2f007988 */ /* 0x000fe80008000007 */
[----:B------:R-:W-:Y:S04]  /*29a0*/  STS.U8 [R47+UR7+0x2500], R66 ;  /* 0x002500422f007988 */ /* 0x000fe80008000007 */
[----:B------:R-:W-:Y:S04]  /*29b0*/  STS.U8 [R47+UR7+0x2900], R114 ;  /* 0x002900722f007988 */ /* 0x000fe80008000007 */
[----:B------:R0:W-:Y:S04]  /*29c0*/  STS.U8 [R47+UR7+0x2d00], R105 ;  /* 0x002d00692f007988 */ /* 0x0001e80008000007 */
[----:B------:R-:W-:Y:S04]  /*29d0*/  STS.U8 [R49+UR7+0x2180], R61 ;  /* 0x0021803d31007988 */ /* 0x000fe80008000007 */
[----:B------:R-:W-:Y:S01]  /*29e0*/  STS.U8 [R49+UR7+0x2580], R67 ;  /* 0x0025804331007988 */ /* 0x000fe20008000007 */
[----:B0-----:R-:W-:-:S03]  /*29f0*/  LOP3.LUT R47, R215, 0x70, RZ, 0x3c, !PT ;  /* 0x00000070d72f7812 */ /* 0x001fc600078e3cff */
[----:B------:R-:W-:Y:S04]  /*2a00*/  STS.U8 [R49+UR7+0x2980], R56 ;  /* 0x0029803831007988 */ /* 0x000fe80008000007 */
        /* <DEDUP_REMOVED lines=16> */
[----:B------:R-:W-:Y:S01]  /*2b10*/  STS.U8 [R47+UR7+0x2f80], R44 ;  /* 0x002f802c2f007988 */ /* 0x000fe20008000007 */
[----:B------:R-:W-:Y:S06]  /*2b20*/  BAR.SYNC.DEFER_BLOCKING 0x0 ;  /* 0x0000000000007b1d */ /* 0x000fec0000010000 */
[----:B------:R-:W0:Y:S04]  /*2b30*/  LDSM.16.M88.4 R116, [R154+UR7+0x2000] ;  /* 0x002000079a74783b */ /* 0x000e280008000200 */
[----:B------:R-:W1:Y:S04]  /*2b40*/  LDSM.16.MT88.4 R64, [R225+UR7] ;  /* 0x00000007e140783b */ /* 0x000e680008004200 */
[----:B------:R-:W2:Y:S04]  /*2b50*/  LDSM.16.MT88.4 R56, [R225+UR7+0x400] ;  /* 0x00040007e138783b */ /* 0x000ea80008004200 */
[----:B------:R-:W3:Y:S04]  /*2b60*/  LDSM.16.MT88.4 R48, [R224+UR7] ;  /* 0x00000007e030783b */ /* 0x000ee80008004200 */
[----:B------:R-:W4:Y:S04]  /*2b70*/  LDSM.16.MT88.4 R52, [R224+UR7+0x400] ;  /* 0x00040007e034783b */ /* 0x000f280008004200 */
[----:B------:R-:W5:Y:S04]  /*2b80*/  LDSM.16.MT88.4 R100, [R225+UR7+0x800] ;  /* 0x00080007e164783b */ /* 0x000f680008004200 */
[----:B------:R-:W5:Y:S04]  /*2b90*/  LDSM.16.MT88.4 R104, [R225+UR7+0xc00] ;  /* 0x000c0007e168783b */ /* 0x000f680008004200 */
[----:B------:R-:W5:Y:S01]  /*2ba0*/  LDSM.16.MT88.4 R112, [R224+UR7+0xc00] ;  /* 0x000c0007e070783b */ /* 0x000f620008004200 */
[----:B0-----:R-:W-:-:S02]  /*2bb0*/  F2FP.F16.E4M3.UNPACK_B R108, R116 ;  /* 0x00000074ff6c723e */ /* 0x001fc400020006ff */
[----:B------:R-:W-:Y:S01]  /*2bc0*/  F2FP.F16.E4M3.UNPACK_B R109, R117 ;  /* 0x00000075ff6d723e */ /* 0x000fe200020006ff */
[----:B-1----:R-:W-:Y:S02]  /*2bd0*/  IMAD.MOV.U32 R60, RZ, RZ, R64 ;  /* 0x000000ffff3c7224 */ /* 0x002fe400078e0040 */
[----:B------:R-:W-:Y:S02]  /*2be0*/  IMAD.MOV.U32 R61, RZ, RZ, R66 ;  /* 0x000000ffff3d7224 */ /* 0x000fe400078e0042 */
[----:B--2---:R-:W-:Y:S02]  /*2bf0*/  IMAD.MOV.U32 R62, RZ, RZ, R56 ;  /* 0x000000ffff3e7224 */ /* 0x004fe400078e0038 */
[----:B------:R-:W-:Y:S02]  /*2c00*/  IMAD.MOV.U32 R63, RZ, RZ, R58 ;  /* 0x000000ffff3f7224 */ /* 0x000fe400078e003a */
[----:B---3--:R-:W-:Y:S02]  /*2c10*/  IMAD.MOV.U32 R44, RZ, RZ, R48 ;  /* 0x000000ffff2c7224 */ /* 0x008fe400078e0030 */
[----:B------:R-:W-:-:S02]  /*2c20*/  IMAD.MOV.U32 R45, RZ, RZ, R50 ;  /* 0x000000ffff2d7224 */ /* 0x000fc400078e0032 */
[----:B----4-:R-:W-:Y:S02]  /*2c30*/  IMAD.MOV.U32 R46, RZ, RZ, R52 ;  /* 0x000000ffff2e7224 */ /* 0x010fe400078e0034 */
[----:B------:R-:W-:Y:S01]  /*2c40*/  IMAD.MOV.U32 R47, RZ, RZ, R54 ;  /* 0x000000ffff2f7224 */ /* 0x000fe200078e0036 */
[-C--:B------:R-:W-:Y:S08]  /*2c50*/  HMMA.16816.F32 R60, R60, R108.reuse, RZ ;  /* 0x0000006c3c3c723c */ /* 0x080ff000000018ff */
[----:B------:R-:W-:Y:S01]  /*2c60*/  HMMA.16816.F32 R44, R44, R108, RZ ;  /* 0x0000006c2c2c723c */ /* 0x000fe200000018ff */
[----:B------:R-:W0:Y:S01]  /*2c70*/  LDSM.16.MT88.4 R108, [R224+UR7+0x800] ;  /* 0x00080007e06c783b */ /* 0x000e220008004200 */
[----:B------:R-:W-:Y:S01]  /*2c80*/  IMAD.MOV.U32 R64, RZ, RZ, R65 ;  /* 0x000000ffff407224 */ /* 0x000fe200078e0041 */
[----:B------:R-:W-:Y:S01]  /*2c90*/  F2FP.F16.E4M3.UNPACK_B R116, R116.H1 ;  /* 0x00000074ff74723e */ /* 0x000fe200030006ff */
[----:B------:R-:W-:Y:S01]  /*2ca0*/  IMAD.MOV.U32 R65, RZ, RZ, R67 ;  /* 0x000000ffff417224 */ /* 0x000fe200078e0043 */
[----:B------:R-:W-:Y:S01]  /*2cb0*/  F2FP.F16.E4M3.UNPACK_B R117, R117.H1 ;  /* 0x00000075ff75723e */ /* 0x000fe200030006ff */
[----:B------:R-:W-:-:S02]  /*2cc0*/  IMAD.MOV.U32 R66, RZ, RZ, R57 ;  /* 0x000000ffff427224 */ /* 0x000fc400078e0039 */
[----:B------:R-:W-:Y:S02]  /*2cd0*/  IMAD.MOV.U32 R67, RZ, RZ, R59 ;  /* 0x000000ffff437224 */ /* 0x000fe400078e003b */
[----:B------:R-:W-:Y:S01]  /*2ce0*/  IMAD.MOV.U32 R48, RZ, RZ, R49 ;  /* 0x000000ffff307224 */ /* 0x000fe200078e0031 */
[----:B------:R-:W-:Y:S01]  /*2cf0*/  F2FP.F16.E4M3.UNPACK_B R160, R118 ;  /* 0x00000076ffa0723e */ /* 0x000fe200020006ff */
[----:B------:R-:W-:Y:S01]  /*2d00*/  IMAD.MOV.U32 R49, RZ, RZ, R51 ;  /* 0x000000ffff317224 */ /* 0x000fe200078e0033 */
[----:B------:R-:W-:Y:S01]  /*2d10*/  F2FP.F16.E4M3.UNPACK_B R161, R119 ;  /* 0x00000077ffa1723e */ /* 0x000fe200020006ff */
[----:B------:R-:W-:Y:S01]  /*2d20*/  IMAD.MOV.U32 R50, RZ, RZ, R53 ;  /* 0x000000ffff327224 */ /* 0x000fe200078e0035 */
[----:B------:R-:W-:Y:S01]  /*2d30*/  HMMA.16816.F32 R60, R64, R116, R60 ;  /* 0x00000074403c723c */ /* 0x000fe2000000183c */
[----:B------:R-:W-:Y:S01]  /*2d40*/  IMAD.MOV.U32 R51, RZ, RZ, R55 ;  /* 0x000000ffff337224 */ /* 0x000fe200078e0037 */
[----:B------:R-:W-:Y:S01]  /*2d50*/  LDSM.16.MT88.4 R56, [R225+UR7+0x1400] ;  /* 0x00140007e138783b */ /* 0x000fe20008004200 */
[----:B-----5:R-:W-:-:S02]  /*2d60*/  IMAD.MOV.U32 R64, RZ, RZ, R100 ;  /* 0x000000ffff407224 */ /* 0x020fc400078e0064 */
[----:B------:R-:W-:Y:S01]  /*2d70*/  IMAD.MOV.U32 R65, RZ, RZ, R102 ;  /* 0x000000ffff417224 */ /* 0x000fe200078e0066 */
[----:B------:R-:W-:Y:S02]  /*2d80*/  LDSM.16.MT88.4 R52, [R225+UR7+0x1000] ;  /* 0x00100007e134783b */ /* 0x000fe40008004200 */
[----:B------:R-:W-:Y:S01]  /*2d90*/  HMMA.16816.F32 R44, R48, R116, R44 ;  /* 0x00000074302c723c */ /* 0x000fe2000000182c */
[----:B------:R-:W-:Y:S02]  /*2da0*/  IMAD.MOV.U32 R66, RZ, RZ, R104 ;  /* 0x000000ffff427224 */ /* 0x000fe400078e0068 */
[----:B------:R-:W-:Y:S01]  /*2db0*/  IMAD.MOV.U32 R67, RZ, RZ, R106 ;  /* 0x000000ffff437224 */ /* 0x000fe200078e006a */
[----:B------:R-:W-:-:S06]  /*2dc0*/  LOP3.LUT R48, R154, 0x40, RZ, 0x3c, !PT ;  /* 0x000000409a307812 */ /* 0x000fcc00078e3cff */
[----:B------:R-:W1:Y:S02]  /*2dd0*/  LDSM.16.M88.4 R48, [R48+UR7+0x2000] ;  /* 0x002000073030783b */ /* 0x000e640008000200 */
[----:B------:R-:W-:Y:S01]  /*2de0*/  HMMA.16816.F32 R60, R64, R160, R60 ;  /* 0x000000a0403c723c */ /* 0x000fe2000000183c */
[----:B------:R-:W-:Y:S02]  /*2df0*/  IMAD.MOV.U32 R66, RZ, RZ, R112 ;  /* 0x000000ffff427224 */ /* 0x000fe400078e0070 */
[----:B------:R-:W-:Y:S02]  /*2e00*/  IMAD.MOV.U32 R67, RZ, RZ, R114 ;  /* 0x000000ffff437224 */ /* 0x000fe400078e0072 */
[----:B0-----:R-:W-:Y:S02]  /*2e10*/  IMAD.MOV.U32 R64, RZ, RZ, R108 ;  /* 0x000000ffff407224 */ /* 0x001fe400078e006c */
[----:B------:R-:W-:Y:S01]  /*2e20*/  IMAD.MOV.U32 R65, RZ, RZ, R110 ;  /* 0x000000ffff417224 */ /* 0x000fe200078e006e */
[----:B------:R-:W-:-:S02]  /*2e30*/  F2FP.F16.E4M3.UNPACK_B R154, R118.H1 ;  /* 0x00000076ff9a723e */ /* 0x000fc400030006ff */
[----:B------:R-:W-:Y:S02]  /*2e40*/  F2FP.F16.E4M3.UNPACK_B R155, R119.H1 ;  /* 0x00000077ff9b723e */ /* 0x000fe400030006ff */
[----:B------:R-:W0:Y:S02]  /*2e50*/  LDSM.16.MT88.4 R116, [R224+UR7+0x1000] ;  /* 0x00100007e074783b */ /* 0x000e240008004200 */
[----:B------:R-:W-:Y:S02]  /*2e60*/  HMMA.16816.F32 R64, R64, R160, R44 ;  /* 0x000000a04040723c */ /* 0x000fe4000000182c */
[----:B------:R-:W2:Y:S01]  /*2e70*/  LDSM.16.MT88.4 R44, [R224+UR7+0x1400] ;  /* 0x00140007e02c783b */ /* 0x000ea20008004200 */
[----:B------:R-:W-:Y:S02]  /*2e80*/  IMAD.MOV.U32 R100, RZ, RZ, R101 ;  /* 0x000000ffff647224 */ /* 0x000fe400078e0065 */
[----:B------:R-:W-:Y:S02]  /*2e90*/  IMAD.MOV.U32 R101, RZ, RZ, R103 ;  /* 0x000000ffff657224 */ /* 0x000fe400078e0067 */
[----:B------:R-:W-:-:S02]  /*2ea0*/  IMAD.MOV.U32 R102, RZ, RZ, R105 ;  /* 0x000000ffff667224 */ /* 0x000fc400078e0069 */
[----:B------:R-:W-:Y:S02]  /*2eb0*/  IMAD.MOV.U32 R103, RZ, RZ, R107 ;  /* 0x000000ffff677224 */ /* 0x000fe400078e006b */
[----:B------:R-:W-:Y:S01]  /*2ec0*/  IMAD.MOV.U32 R108, RZ, RZ, R109 ;  /* 0x000000ffff6c7224 */ /* 0x000fe200078e006d */
[----:B------:R-:W-:Y:S01]  /*2ed0*/  LDSM.16.MT88.4 R104, [R224+UR7+0x1800] ;  /* 0x00180007e068783b */ /* 0x000fe20008004200 */
[----:B------:R-:W-:Y:S02]  /*2ee0*/  IMAD.MOV.U32 R109, RZ, RZ, R111 ;  /* 0x000000ffff6d7224 */ /* 0x000fe400078e006f */
[----:B------:R-:W-:Y:S01]  /*2ef0*/  IMAD.MOV.U32 R110, RZ, RZ, R113 ;  /* 0x000000ffff6e7224 */ /* 0x000fe200078e0071 */
[-C--:B------:R-:W-:Y:S01]  /*2f00*/  HMMA.16816.F32 R60, R100, R154.reuse, R60 ;  /* 0x0000009a643c723c */ /* 0x080fe2000000183c */
[----:B------:R-:W-:Y:S01]  /*2f10*/  IMAD.MOV.U32 R111, RZ, RZ, R115 ;  /* 0x000000ffff6f7224 */ /* 0x000fe200078e0073 */
[----:B------:R-:W3:Y:S06]  /*2f20*/  LDSM.16.MT88.4 R100, [R225+UR7+0x1c00] ;  /* 0x001c0007e164783b */ /* 0x000eec0008004200 */
[----:B------:R-:W-:Y:S01]  /*2f30*/  HMMA.16816.F32 R108, R108, R154, R64 ;  /* 0x0000009a6c6c723c */ /* 0x000fe20000001840 */
[----:B-1----:R-:W-:Y:S01]  /*2f40*/  F2FP.F16.E4M3.UNPACK_B R154, R48 ;  /* 0x00000030ff9a723e */ /* 0x002fe200020006ff */
[----:B------:R-:W-:Y:S01]  /*2f50*/  IMAD.MOV.U32 R64, RZ, RZ, R52 ;  /* 0x000000ffff407224 */ /* 0x000fe200078e0034 */
[----:B------:R-:W-:Y:S01]  /*2f60*/  F2FP.F16.E4M3.UNPACK_B R155, R49 ;  /* 0x00000031ff9b723e */ /* 0x000fe200020006ff */
[----:B------:R-:W-:-:S02]  /*2f70*/  IMAD.MOV.U32 R65, RZ, RZ, R54 ;  /* 0x000000ffff417224 */ /* 0x000fc400078e0036 */
[----:B------:R-:W-:Y:S02]  /*2f80*/  IMAD.MOV.U32 R66, RZ, RZ, R56 ;  /* 0x000000ffff427224 */ /* 0x000fe400078e0038 */
[----:B------:R-:W-:Y:S02]  /*2f90*/  IMAD.MOV.U32 R67, RZ, RZ, R58 ;  /* 0x000000ffff437224 */ /* 0x000fe400078e003a */
[----:B0-----:R-:W-:-:S05]  /*2fa0*/  IMAD.MOV.U32 R112, RZ, RZ, R116 ;  /* 0x000000ffff707224 */ /* 0x001fca00078e0074 */
[----:B------:R-:W-:Y:S01]  /*2fb0*/  HMMA.16816.F32 R60, R64, R154, R60 ;  /* 0x0000009a403c723c */ /* 0x000fe2000000183c */
[----:B------:R-:W0:Y:S01]  /*2fc0*/  LDSM.16.MT88.4 R64, [R225+UR7+0x1800] ;  /* 0x00180007e140783b */ /* 0x000e220008004200 */
[----:B------:R-:W-:Y:S02]  /*2fd0*/  IMAD.MOV.U32 R113, RZ, RZ, R118 ;  /* 0x000000ffff717224 */ /* 0x000fe400078e0076 */
[----:B--2---:R-:W-:Y:S02]  /*2fe0*/  IMAD.MOV.U32 R114, RZ, RZ, R44 ;  /* 0x000000ffff727224 */ /* 0x004fe400078e002c */
[----:B------:R-:W-:-:S07]  /*2ff0*/  IMAD.MOV.U32 R115, RZ, RZ, R46 ;  /* 0x000000ffff737224 */ /* 0x000fce00078e002e */
[----:B------:R-:W-:Y:S01]  /*3000*/  HMMA.16816.F32 R108, R112, R154, R108 ;  /* 0x0000009a706c723c */ /* 0x000fe2000000186c */
[----:B------:R-:W1:Y:S01]  /*3010*/  LDSM.16.MT88.4 R112, [R224+UR7+0x1c00] ;  /* 0x001c0007e070783b */ /* 0x000e620008004200 */
[----:B------:R-:W-:Y:S01]  /*3020*/  IMAD.MOV.U32 R52, RZ, RZ, R53 ;  /* 0x000000ffff347224 */ /* 0x000fe200078e0035 */
[----:B------:R-:W-:Y:S01]  /*3030*/  F2FP.F16.E4M3.UNPACK_B R48, R48.H1 ;  /* 0x00000030ff30723e */ /* 0x000fe200030006ff */
[----:B------:R-:W-:Y:S01]  /*3040*/  IMAD.MOV.U32 R53, RZ, RZ, R55 ;  /* 0x000000ffff357224 */ /* 0x000fe200078e0037 */
[----:B------:R-:W-:Y:S01]  /*3050*/  F2FP.F16.E4M3.UNPACK_B R49, R49.H1 ;  /* 0x00000031ff31723e */ /* 0x000fe200030006ff */
[----:B------:R-:W-:Y:S02]  /*3060*/  IMAD.MOV.U32 R54, RZ, RZ, R57 ;  /* 0x000000ffff367224 */ /* 0x000fe400078e0039 */
[----:B------:R-:W-:Y:S02]  /*3070*/  IMAD.MOV.U32 R55, RZ, RZ, R59 ;  /* 0x000000ffff377224 */ /* 0x000fe400078e003b */
[----:B------:R-:W-:-:S02]  /*3080*/  IMAD.MOV.U32 R56, RZ, RZ, R117 ;  /* 0x000000ffff387224 */ /* 0x000fc400078e0075 */
[----:B------:R-:W-:Y:S02]  /*3090*/  IMAD.MOV.U32 R57, RZ, RZ, R119 ;  /* 0x000000ffff397224 */ /* 0x000fe400078e0077 */
[----:B------:R-:W-:Y:S01]  /*30a0*/  IMAD.MOV.U32 R58, RZ, RZ, R45 ;  /* 0x000000ffff3a7224 */ /* 0x000fe200078e002d */
[----:B------:R-:W-:Y:S01]  /*30b0*/  HMMA.16816.F32 R52, R52, R48, R60 ;  /* 0x000000303434723c */ /* 0x000fe2000000183c */
[----:B------:R-:W-:Y:S02]  /*30c0*/  IMAD.MOV.U32 R59, RZ, RZ, R47 ;  /* 0x000000ffff3b7224 */ /* 0x000fe400078e002f */
[----:B---3--:R-:W-:-:S05]  /*30d0*/  IMAD.MOV.U32 R46, RZ, RZ, R100 ;  /* 0x000000ffff2e7224 */ /* 0x008fca00078e0064 */
[----:B------:R-:W-:Y:S01]  /*30e0*/  HMMA.16816.F32 R56, R56, R48, R108 ;  /* 0x000000303838723c */ /* 0x000fe2000000186c */
[----:B------:R-:W-:Y:S01]  /*30f0*/  F2FP.F16.E4M3.UNPACK_B R48, R50 ;  /* 0x00000032ff30723e */ /* 0x000fe200020006ff */
[----:B------:R-:W-:Y:S01]  /*3100*/  IMAD.MOV.U32 R47, RZ, RZ, R102 ;  /* 0x000000ffff2f7224 */ /* 0x000fe200078e0066 */
[----:B------:R-:W-:Y:S01]  /*3110*/  F2FP.F16.E4M3.UNPACK_B R49, R51 ;  /* 0x00000033ff31723e */ /* 0x000fe200020006ff */
[----:B0-----:R-:W-:Y:S02]  /*3120*/  IMAD.MOV.U32 R44, RZ, RZ, R64 ;  /* 0x000000ffff2c7224 */ /* 0x001fe400078e0040 */
[----:B------:R-:W-:-:S07]  /*3130*/  IMAD.MOV.U32 R45, RZ, RZ, R66 ;  /* 0x000000ffff2d7224 */ /* 0x000fce00078e0042 */
[----:B------:R-:W-:Y:S01]  /*3140*/  HMMA.16816.F32 R44, R44, R48, R52 ;  /* 0x000000302c2c723c */ /* 0x000fe20000001834 */
[----:B------:R-:W-:Y:S02]  /*3150*/  IMAD.MOV.U32 R52, RZ, RZ, R104 ;  /* 0x000000ffff347224 */ /* 0x000fe400078e0068 */
[----:B------:R-:W-:Y:S02]  /*3160*/  IMAD.MOV.U32 R53, RZ, RZ, R106 ;  /* 0x000000ffff357224 */ /* 0x000fe400078e006a */
[----:B-1----:R-:W-:Y:S02]  /*3170*/  IMAD.MOV.U32 R54, RZ, RZ, R112 ;  /* 0x000000ffff367224 */ /* 0x002fe400078e0070 */
[----:B------:R-:W-:-:S07]  /*3180*/  IMAD.MOV.U32 R55, RZ, RZ, R114 ;  /* 0x000000ffff377224 */ /* 0x000fce00078e0072 */
[----:B------:R-:W-:Y:S01]  /*3190*/  HMMA.16816.F32 R52, R52, R48, R56 ;  /* 0x000000303434723c */ /* 0x000fe20000001838 */
[----:B------:R-:W-:Y:S01]  /*31a0*/  F2FP.F16.E4M3.UNPACK_B R60, R50.H1 ;  /* 0x00000032ff3c723e */ /* 0x000fe200030006ff */
[----:B------:R-:W-:Y:S01]  /*31b0*/  IMAD.MOV.U32 R48, RZ, RZ, R65 ;  /* 0x000000ffff307224 */ /* 0x000fe200078e0041 */
[----:B------:R-:W-:Y:S01]  /*31c0*/  F2FP.F16.E4M3.UNPACK_B R61, R51.H1 ;  /* 0x00000033ff3d723e */ /* 0x000fe200030006ff */
[----:B------:R-:W-:Y:S02]  /*31d0*/  IMAD.MOV.U32 R49, RZ, RZ, R67 ;  /* 0x000000ffff317224 */ /* 0x000fe400078e0043 */
[----:B------:R-:W-:Y:S02]  /*31e0*/  IMAD.MOV.U32 R50, RZ, RZ, R101 ;  /* 0x000000ffff327224 */ /* 0x000fe400078e0065 */
[----:B------:R-:W-:Y:S02]  /*31f0*/  IMAD.MOV.U32 R51, RZ, RZ, R103 ;  /* 0x000000ffff337224 */ /* 0x000fe400078e0067 */
[----:B------:R-:W-:-:S02]  /*3200*/  IMAD.MOV.U32 R56, RZ, RZ, R105 ;  /* 0x000000ffff387224 */ /* 0x000fc400078e0069 */
[----:B------:R-:W-:Y:S02]  /*3210*/  IMAD.MOV.U32 R57, RZ, RZ, R107 ;  /* 0x000000ffff397224 */ /* 0x000fe400078e006b */
[----:B------:R-:W-:Y:S02]  /*3220*/  IMAD.MOV.U32 R58, RZ, RZ, R113 ;  /* 0x000000ffff3a7224 */ /* 0x000fe400078e0071 */
[----:B------:R-:W-:Y:S01]  /*3230*/  IMAD.MOV.U32 R59, RZ, RZ, R115 ;  /* 0x000000ffff3b7224 */ /* 0x000fe200078e0073 */
[-C--:B------:R-:W-:Y:S08]  /*3240*/  HMMA.16816.F32 R44, R48, R60.reuse, R44 ;  /* 0x0000003c302c723c */ /* 0x080ff0000000182c */
[----:B------:R-:W-:Y:S11]  /*3250*/  HMMA.16816.F32 R52, R56, R60, R52 ;  /* 0x0000003c3834723c */ /* 0x000ff60000001834 */
[----:B------:R-:W-:Y:S01]  /*3260*/  FMUL R48, R44, UR10 ;  /* 0x0000000a2c307c20 */ /* 0x000fe20008400000 */
[----:B------:R-:W-:Y:S01]  /*3270*/  FMUL R49, R45, UR10 ;  /* 0x0000000a2d317c20 */ /* 0x000fe20008400000 */
[----:B------:R-:W-:Y:S01]  /*3280*/  FMUL R50, R46, UR10 ;  /* 0x0000000a2e327c20 */ /* 0x000fe20008400000 */
[----:B------:R-:W-:-:S05]  /*3290*/  FMUL R51, R47, UR10 ;  /* 0x0000000a2f337c20 */ /* 0x000fca0008400000 */
[----:B------:R-:W-:Y:S01]  /*32a0*/  FMUL R56, R52, UR10 ;  /* 0x0000000a34387c20 */ /* 0x000fe20008400000 */
[----:B------:R-:W-:Y:S01]  /*32b0*/  FMUL R57, R53, UR10 ;  /* 0x0000000a35397c20 */ /* 0x000fe20008400000 */
[----:B------:R-:W-:Y:S01]  /*32c0*/  FMUL R58, R54, UR10 ;  /* 0x0000000a363a7c20 */ /* 0x000fe20008400000 */
[----:B------:R-:W-:Y:S01]  /*32d0*/  FMUL R59, R55, UR10 ;  /* 0x0000000a373b7c20 */ /* 0x000fe20008400000 */
[----:B------:R-:W-:Y:S02]  /*32e0*/  FMNMX R48, R48, R49, !PT ;  /* 0x0000003130307209 */ /* 0x000fe40007800000 */
[----:B------:R-:W-:Y:S02]  /*32f0*/  FMNMX R50, R50, R51, !PT ;  /* 0x0000003332327209 */ /* 0x000fe40007800000 */
[----:B------:R-:W-:Y:S02]  /*3300*/  FMNMX R56, R56, R57, !PT ;  /* 0x0000003938387209 */ /* 0x000fe40007800000 */
[----:B------:R-:W-:Y:S01]  /*3310*/  FMNMX R59, R58, R59, !PT ;  /* 0x0000003b3a3b7209 */ /* 0x000fe20007800000 */
[----:B------:R-:W0:Y:S04]  /*3320*/  SHFL.BFLY PT, R49, R48, 0x2, 0x1f ;  /* 0x0c401f0030317f89 */ /* 0x000e2800000e0000 */
[----:B------:R-:W1:Y:S04]  /*3330*/  SHFL.BFLY PT, R57, R50, 0x2, 0x1f ;  /* 0x0c401f0032397f89 */ /* 0x000e6800000e0000 */
[----:B------:R-:W2:Y:S04]  /*3340*/  SHFL.BFLY PT, R61, R56, 0x2, 0x1f ;  /* 0x0c401f00383d7f89 */ /* 0x000ea800000e0000 */
[----:B------:R-:W3:Y:S01]  /*3350*/  SHFL.BFLY PT, R60, R59, 0x2, 0x1f ;  /* 0x0c401f003b3c7f89 */ /* 0x000ee200000e0000 */
[----:B------:R-:W4:Y:S01]  /*3360*/  S2R R58, SR_TID.X ;  /* 0x00000000003a7919 */ /* 0x000f220000002100 */
[----:B0-----:R-:W-:-:S02]  /*3370*/  FMNMX R51, R48, R49, !PT ;  /* 0x0000003130337209 */ /* 0x001fc40007800000 */
[----:B-1----:R-:W-:Y:S02]  /*3380*/  FMNMX R57, R50, R57, !PT ;  /* 0x0000003932397209 */ /* 0x002fe40007800000 */
[----:B--2---:R-:W-:Y:S02]  /*3390*/  FMNMX R61, R56, R61, !PT ;  /* 0x0000003d383d7209 */ /* 0x004fe40007800000 */
[----:B---3--:R-:W-:Y:S01]  /*33a0*/  FMNMX R63, R59, R60, !PT ;  /* 0x0000003c3b3f7209 */ /* 0x008fe20007800000 */
[----:B------:R-:W0:Y:S04]  /*33b0*/  SHFL.BFLY PT, R62, R51, 0x1, 0x1f ;  /* 0x0c201f00333e7f89 */ /* 0x000e2800000e0000 */
[----:B------:R-:W1:Y:S04]  /*33c0*/  SHFL.BFLY PT, R64, R57, 0x1, 0x1f ;  /* 0x0c201f0039407f89 */ /* 0x000e6800000e0000 */
[----:B------:R-:W2:Y:S04]  /*33d0*/  SHFL.BFLY PT, R48, R61, 0x1, 0x1f ;  /* 0x0c201f003d307f89 */ /* 0x000ea800000e0000 */
[----:B------:R-:W3:Y:S01]  /*33e0*/  SHFL.BFLY PT, R66, R63, 0x1, 0x1f ;  /* 0x0c201f003f427f89 */ /* 0x000ee200000e0000 */
[----:B------:R-:W-:-:S02]  /*33f0*/  SHF.R.U32.HI R49, RZ, 0x3, R215 ;  /* 0x00000003ff317819 */ /* 0x000fc400000116d7 */
[----:B----4-:R-:W-:Y:S02]  /*3400*/  LOP3.LUT R60, R58, 0x1c, RZ, 0xc0, !PT ;  /* 0x0000001c3a3c7812 */ /* 0x010fe400078ec0ff */
[----:B------:R-:W-:Y:S02]  /*3410*/  LOP3.LUT R49, R49, 0xc, RZ, 0xc0, !PT ;  /* 0x0000000c31317812 */ /* 0x000fe400078ec0ff */
[----:B------:R-:W-:Y:S01]  /*3420*/  LEA R60, R60, UR7, 0x2 ;  /* 0x000000073c3c7c11 */ /* 0x000fe2000f8e10ff */
[----:B------:R-:W-:Y:S01]  /*3430*/  BAR.SYNC.DEFER_BLOCKING 0x0 ;  /* 0x0000000000007b1d */ /* 0x000fe20000010000 */
[----:B0-----:R-:W-:-:S03]  /*3440*/  FMNMX R62, R51, R62, !PT ;  /* 0x0000003e333e7209 */ /* 0x001fc60007800000 */
[----:B------:R-:W-:Y:S01]  /*3450*/  IMAD.IADD R49, R60, 0x1, R49 ;  /* 0x000000013c317824 */ /* 0x000fe200078e0231 */
[----:B-1----:R-:W-:Y:S02]  /*3460*/  FMNMX R64, R57, R64, !PT ;  /* 0x0000004039407209 */ /* 0x002fe40007800000 */
[----:B--2---:R-:W-:Y:S02]  /*3470*/  FMNMX R50, R61, R48, !PT ;  /* 0x000000303d327209 */ /* 0x004fe40007800000 */
[----:B---3--:R-:W-:Y:S01]  /*3480*/  FMNMX R66, R63, R66, !PT ;  /* 0x000000423f427209 */ /* 0x008fe20007800000 */
[----:B------:R-:W-:Y:S04]  /*3490*/  @!P1 STS [R49+0x2000], R62 ;  /* 0x0020003e31009388 */ /* 0x000fe80000000800 */
[----:B------:R-:W-:Y:S04]  /*34a0*/  @!P1 STS [R49+0x2080], R64 ;  /* 0x0020804031009388 */ /* 0x000fe80000000800 */
[----:B------:R-:W-:Y:S04]  /*34b0*/  @!P1 STS [R49+0x2100], R50 ;  /* 0x0021003231009388 */ /* 0x000fe80000000800 */
[----:B------:R-:W-:Y:S01]  /*34c0*/  @!P1 STS [R49+0x2180], R66 ;  /* 0x0021804231009388 */ /* 0x000fe20000000800 */
[----:B------:R-:W-:Y:S01]  /*34d0*/  LEA R48, R215, UR7, 0x2 ;  /* 0x00000007d7307c11 */ /* 0x000fe2000f8e10ff */
[----:B------:R-:W-:Y:S06]  /*34e0*/  BAR.SYNC.DEFER_BLOCKING 0x0 ;  /* 0x0000000000007b1d */ /* 0x000fec0000010000 */
[----:B------:R-:W0:Y:S04]  /*34f0*/  LDS R51, [R48+0x2000] ;  /* 0x0020000030337984 */ /* 0x000e280000000800 */
[----:B0-----:R-:W0:Y:S02]  /*3500*/  SHFL.BFLY PT, R56, R51, 0x2, 0x1f ;  /* 0x0c401f0033387f89 */ /* 0x001e2400000e0000 */
[----:B0-----:R-:W-:-:S05]  /*3510*/  FMNMX R56, R51, R56, !PT ;  /* 0x0000003833387209 */ /* 0x001fca0007800000 */
[----:B------:R-:W0:Y:S02]  /*3520*/  SHFL.BFLY PT, R57, R56, 0x1, 0x1f ;  /* 0x0c201f0038397f89 */ /* 0x000e2400000e0000 */
[----:B0-----:R-:W-:-:S05]  /*3530*/  FMNMX R57, R56, R57, !PT ;  /* 0x0000003938397209 */ /* 0x001fca0007800000 */
[----:B------:R-:W-:Y:S01]  /*3540*/  @!P1 STS [R48+0x2000], R57 ;  /* 0x0020003930009388 */ /* 0x000fe20000000800 */
[----:B------:R-:W-:Y:S06]  /*3550*/  BAR.SYNC.DEFER_BLOCKING 0x0 ;  /* 0x0000000000007b1d */ /* 0x000fec0000010000 */
[----:B------:R-:W0:Y:S04]  /*3560*/  LDS R154, [R60+0x2000] ;  /* 0x002000003c9a7984 */ /* 0x000e280000000800 */
[----:B------:R-:W1:Y:S04]  /*3570*/  LDS R155, [R60+0x2080] ;  /* 0x002080003c9b7984 */ /* 0x000e680000000800 */
[----:B------:R-:W2:Y:S04]  /*3580*/  LDS R160, [R60+0x2100] ;  /* 0x002100003ca07984 */ /* 0x000ea80000000800 */
[----:B------:R-:W3:Y:S01]  /*3590*/  LDS R161, [R60+0x2180] ;  /* 0x002180003ca17984 */ /* 0x000ee20000000800 */
[----:B0-----:R-:W-:-:S02]  /*35a0*/  FMNMX R154, R154, R219, !PT ;  /* 0x000000db9a9a7209 */ /* 0x001fc40007800000 */
[----:B-1----:R-:W-:Y:S02]  /*35b0*/  FMNMX R155, R155, R218, !PT ;  /* 0x000000da9b9b7209 */ /* 0x002fe40007800000 */
[----:B--2---:R-:W-:Y:S02]  /*35c0*/  FMNMX R160, R160, R217, !PT ;  /* 0x000000d9a0a07209 */ /* 0x004fe40007800000 */
[----:B---3--:R-:W-:Y:S01]  /*35d0*/  FMNMX R161, R161, R216, !PT ;  /* 0x000000d8a1a17209 */ /* 0x008fe20007800000 */
[--C-:B------:R-:W-:Y:S01]  /*35e0*/  FFMA R44, R44, UR10, -R154.reuse ;  /* 0x0000000a2c2c7c23 */ /* 0x100fe2000800089a */
[----:B------:R-:W-:Y:S01]  /*35f0*/  FFMA R45, R45, UR10, -R154 ;  /* 0x0000000a2d2d7c23 */ /* 0x000fe2000800089a */
[--C-:B------:R-:W-:Y:S01]  /*3600*/  FFMA R46, R46, UR10, -R155.reuse ;  /* 0x0000000a2e2e7c23 */ /* 0x100fe2000800089b */
[----:B------:R-:W-:Y:S01]  /*3610*/  FFMA R47, R47, UR10, -R155 ;  /* 0x0000000a2f2f7c23 */ /* 0x000fe2000800089b */
[--C-:B------:R-:W-:Y:S01]  /*3620*/  FFMA R52, R52, UR10, -R160.reuse ;  /* 0x0000000a34347c23 */ /* 0x100fe200080008a0 */
[----:B------:R-:W-:Y:S01]  /*3630*/  FFMA R53, R53, UR10, -R160 ;  /* 0x0000000a35357c23 */ /* 0x000fe200080008a0 */
[--C-:B------:R-:W-:Y:S01]  /*3640*/  FFMA R54, R54, UR10, -R161.reuse ;  /* 0x0000000a36367c23 */ /* 0x100fe200080008a1 */
[----:B------:R-:W-:Y:S01]  /*3650*/  FFMA R55, R55, UR10, -R161 ;  /* 0x0000000a37377c23 */ /* 0x000fe200080008a1 */
[----:B------:R-:W-:Y:S01]  /*3660*/  FMUL R44, R44, 1.4426950216293334961 ;  /* 0x3fb8aa3b2c2c7820 */ /* 0x000fe20000400000 */
[----:B------:R-:W-:Y:S01]  /*3670*/  FMUL R45, R45, 1.4426950216293334961 ;  /* 0x3fb8aa3b2d2d7820 */ /* 0x000fe20000400000 */
[----:B------:R-:W-:Y:S01]  /*3680*/  FMUL R46, R46, 1.4426950216293334961 ;  /* 0x3fb8aa3b2e2e7820 */ /* 0x000fe20000400000 */
[----:B------:R-:W-:Y:S01]  /*3690*/  FMUL R47, R47, 1.4426950216293334961 ;  /* 0x3fb8aa3b2f2f7820 */ /* 0x000fe20000400000 */
[----:B------:R-:W-:Y:S01]  /*36a0*/  FMUL R52, R52, 1.4426950216293334961 ;  /* 0x3fb8aa3b34347820 */ /* 0x000fe20000400000 */
[----:B------:R-:W-:Y:S01]  /*36b0*/  FMUL R53, R53, 1.4426950216293334961 ;  /* 0x3fb8aa3b35357820 */ /* 0x000fe20000400000 */
[----:B------:R-:W-:Y:S01]  /*36c0*/  FMUL R54, R54, 1.4426950216293334961 ;  /* 0x3fb8aa3b36367820 */ /* 0x000fe20000400000 */
[----:B------:R-:W-:Y:S01]  /*36d0*/  FMUL R55, R55, 1.4426950216293334961 ;  /* 0x3fb8aa3b37377820 */ /* 0x000fe20000400000 */
[----:B------:R-:W-:Y:S08]  /*36e0*/  MUFU.EX2 R59, R44 ;  /* 0x0000002c003b7308 */ /* 0x000ff00000000800 */
[----:B------:R-:W0:Y:S08]  /*36f0*/  MUFU.EX2 R62, R45 ;  /* 0x0000002d003e7308 */ /* 0x000e300000000800 */
[----:B------:R-:W-:Y:S08]  /*3700*/  MUFU.EX2 R61, R46 ;  /* 0x0000002e003d7308 */ /* 0x000ff00000000800 */
[----:B------:R-:W1:Y:S08]  /*3710*/  MUFU.EX2 R100, R47 ;  /* 0x0000002f00647308 */ /* 0x000e700000000800 */
[----:B------:R-:W-:Y:S08]  /*3720*/  MUFU.EX2 R67, R52 ;  /* 0x0000003400437308 */ /* 0x000ff00000000800 */
[----:B------:R-:W2:Y:S08]  /*3730*/  MUFU.EX2 R104, R53 ;  /* 0x0000003500687308 */ /* 0x000eb00000000800 */
[----:B------:R-:W-:Y:S08]  /*3740*/  MUFU.EX2 R101, R54 ;  /* 0x0000003600657308 */ /* 0x000ff00000000800 */
[----:B------:R-:W3:Y:S01]  /*3750*/  MUFU.EX2 R108, R55 ;  /* 0x00000037006c7308 */ /* 0x000ee20000000800 */
[----:B0-----:R-:W-:Y:S01]  /*3760*/  FADD R44, R59, R62 ;  /* 0x0000003e3b2c7221 */ /* 0x001fe20000000000 */
[----:B-1----:R-:W-:Y:S01]  /*3770*/  FADD R45, R61, R100 ;  /* 0x000000643d2d7221 */ /* 0x002fe20000000000 */
[----:B--2---:R-:W-:-:S03]  /*3780*/  FADD R46, R67, R104 ;  /* 0x00000068432e7221 */ /* 0x004fc60000000000 */
[----:B------:R-:W0:Y:S04]  /*3790*/  SHFL.BFLY PT, R51, R44, 0x2, 0x1f ;  /* 0x0c401f002c337f89 */ /* 0x000e2800000e0000 */
[----:B------:R-:W1:Y:S01]  /*37a0*/  SHFL.BFLY PT, R50, R45, 0x2, 0x1f ;  /* 0x0c401f002d327f89 */ /* 0x000e6200000e0000 */
[----:B---3--:R-:W-:-:S03]  /*37b0*/  FADD R47, R101, R108 ;  /* 0x0000006c652f7221 */ /* 0x008fc60000000000 */
[----:B------:R-:W2:Y:S04]  /*37c0*/  SHFL.BFLY PT, R53, R46, 0x2, 0x1f ;  /* 0x0c401f002e357f89 */ /* 0x000ea800000e0000 */
[----:B------:R-:W3:Y:S01]  /*37d0*/  SHFL.BFLY PT, R56, R47, 0x2, 0x1f ;  /* 0x0c401f002f387f89 */ /* 0x000ee200000e0000 */
[----:B0-----:R-:W-:Y:S01]  /*37e0*/  FADD R51, R44, R51 ;  /* 0x000000332c337221 */ /* 0x001fe20000000000 */
[----:B-1----:R-:W-:-:S04]  /*37f0*/  FADD R52, R45, R50 ;  /* 0x000000322d347221 */ /* 0x002fc80000000000 */
[----:B------:R-:W0:Y:S01]  /*3800*/  SHFL.BFLY PT, R50, R51, 0x1, 0x1f ;  /* 0x0c201f0033327f89 */ /* 0x000e2200000e0000 */
[----:B--2---:R-:W-:Y:S01]  /*3810*/  FADD R54, R46, R53 ;  /* 0x000000352e367221 */ /* 0x004fe20000000000 */
[----:B---3--:R-:W-:Y:S02]  /*3820*/  FADD R56, R47, R56 ;  /* 0x000000382f387221 */ /* 0x008fe40000000000 */
[----:B------:R-:W1:Y:S04]  /*3830*/  SHFL.BFLY PT, R53, R52, 0x1, 0x1f ;  /* 0x0c201f0034357f89 */ /* 0x000e6800000e0000 */
[----:B------:R-:W2:Y:S04]  /*3840*/  SHFL.BFLY PT, R55, R54, 0x1, 0x1f ;  /* 0x0c201f0036377f89 */ /* 0x000ea800000e0000 */
[----:B------:R-:W3:Y:S01]  /*3850*/  SHFL.BFLY PT, R57, R56, 0x1, 0x1f ;  /* 0x0c201f0038397f89 */ /* 0x000ee200000e0000 */
[----:B0-----:R-:W-:Y:S01]  /*3860*/  FADD R64, R51, R50 ;  /* 0x0000003233407221 */ /* 0x001fe20000000000 */
[----:B------:R-:W-:Y:S01]  /*3870*/  BAR.SYNC.DEFER_BLOCKING 0x0 ;  /* 0x0000000000007b1d */ /* 0x000fe20000010000 */
[----:B-1----:R-:W-:Y:S01]  /*3880*/  FADD R46, R52, R53 ;  /* 0x00000035342e7221 */ /* 0x002fe20000000000 */
[----:B--2---:R-:W-:Y:S01]  /*3890*/  FADD R66, R54, R55 ;  /* 0x0000003736427221 */ /* 0x004fe20000000000 */
[----:B---3--:R-:W-:-:S03]  /*38a0*/  FADD R102, R56, R57 ;  /* 0x0000003938667221 */ /* 0x008fc60000000000 */
[----:B------:R-:W-:Y:S04]  /*38b0*/  @!P1 STS [R49+0x2000], R64 ;  /* 0x0020004031009388 */ /* 0x000fe80000000800 */
[----:B------:R-:W-:Y:S04]  /*38c0*/  @!P1 STS [R49+0x2080], R46 ;  /* 0x0020802e31009388 */ /* 0x000fe80000000800 */
[----:B------:R-:W-:Y:S04]  /*38d0*/  @!P1 STS [R49+0x2100], R66 ;  /* 0x0021004231009388 */ /* 0x000fe80000000800 */
[----:B------:R-:W-:Y:S01]  /*38e0*/  @!P1 STS [R49+0x2180], R102 ;  /* 0x0021806631009388 */ /* 0x000fe20000000800 */
[----:B------:R-:W-:Y:S06]  /*38f0*/  BAR.SYNC.DEFER_BLOCKING 0x0 ;  /* 0x0000000000007b1d */ /* 0x000fec0000010000 */
[----:B------:R-:W0:Y:S04]  /*3900*/  LDS R50, [R48+0x2000] ;  /* 0x0020000030327984 */ /* 0x000e280000000800 */
[----:B0-----:R-:W0:Y:S02]  /*3910*/  SHFL.BFLY PT, R45, R50, 0x2, 0x1f ;  /* 0x0c401f00322d7f89 */ /* 0x001e2400000e0000 */
[----:B0-----:R-:W-:-:S05]  /*3920*/  FADD R51, R50, R45 ;  /* 0x0000002d32337221 */ /* 0x001fca0000000000 */
[----:B------:R-:W0:Y:S01]  /*3930*/  SHFL.BFLY PT, R44, R51, 0x1, 0x1f ;  /* 0x0c201f00332c7f89 */ /* 0x000e2200000e0000 */
[----:B------:R-:W-:Y:S02]  /*3940*/  USHF.R.S32.HI UR9, URZ, 0x1f, UR5 ;  /* 0x0000001fff097899 */ /* 0x000fe40008011405 */
[----:B------:R-:W-:Y:S02]  /*3950*/  IADD3 R56, P2, PT, R144, UR5, RZ ;  /* 0x0000000590387c10 */ /* 0x000fe4000ff5e0ff */
[----:B------:R-:W-:Y:S01]  /*3960*/  IADD3 R46, P3, PT, R146, UR5, RZ ;  /* 0x00000005922e7c10 */ /* 0x000fe2000ff7e0ff */
[----:B0-----:R-:W-:-:S05]  /*3970*/  FADD R53, R51, R44 ;  /* 0x0000002c33357221 */ /* 0x001fca0000000000 */
[----:B------:R0:W-:Y:S01]  /*3980*/  @!P1 STS [R48+0x2000], R53 ;  /* 0x0020003530009388 */ /* 0x0001e20000000800 */
[----:B------:R-:W-:Y:S01]  /*3990*/  IADD3.X R57, PT, PT, R143, UR9, RZ, P2, !PT ;  /* 0x000000098f397c10 */ /* 0x000fe200097fe4ff */
[----:B------:R-:W-:Y:S01]  /*39a0*/  BAR.SYNC.DEFER_BLOCKING 0x0 ;  /* 0x0000000000007b1d */ /* 0x000fe20000010000 */
[----:B------:R-:W-:Y:S02]  /*39b0*/  IADD3.X R47, PT, PT, R145, UR9, RZ, P3, !PT ;  /* 0x00000009912f7c10 */ /* 0x000fe40009ffe4ff */
[----:B------:R-:W-:Y:S02]  /*39c0*/  IADD3 R44, P2, PT, R148, UR5, RZ ;  /* 0x00000005942c7c10 */ /* 0x000fe4000ff5e0ff */
[----:B------:R-:W-:Y:S02]  /*39d0*/  IADD3 R54, P3, PT, R150, UR5, RZ ;  /* 0x0000000596367c10 */ /* 0x000fe4000ff7e0ff */
[----:B------:R-:W-:Y:S02]  /*39e0*/  IADD3.X R45, PT, PT, R147, UR9, RZ, P2, !PT ;  /* 0x00000009932d7c10 */ /* 0x000fe400097fe4ff */
[----:B------:R-:W-:-:S02]  /*39f0*/  IADD3.X R55, PT, PT, R149, UR9, RZ, P3, !PT ;  /* 0x0000000995377c10 */ /* 0x000fc40009ffe4ff */
[----:B------:R-:W-:Y:S02]  /*3a00*/  IADD3 R50, P2, PT, R152, UR5, RZ ;  /* 0x0000000598327c10 */ /* 0x000fe4000ff5e0ff */
[----:B------:R-:W-:Y:S02]  /*3a10*/  IADD3 R52, P3, PT, R156, UR5, RZ ;  /* 0x000000059c347c10 */ /* 0x000fe4000ff7e0ff */
[----:B------:R-:W-:Y:S02]  /*3a20*/  IADD3.X R51, PT, PT, R151, UR9, RZ, P2, !PT ;  /* 0x0000000997337c10 */ /* 0x000fe400097fe4ff */
[----:B0-----:R-:W-:Y:S02]  /*3a30*/  IADD3.X R53, PT, PT, R153, UR9, RZ, P3, !PT ;  /* 0x0000000999357c10 */ /* 0x001fe40009ffe4ff */
[----:B------:R-:W-:Y:S01]  /*3a40*/  IADD3 R48, P2, PT, R158, UR5, RZ ;  /* 0x000000059e307c10 */ /* 0x000fe2000ff5e0ff */
[----:B------:R0:W2:Y:S03]  /*3a50*/  LDG.E.U8 R64, desc[UR12][R56.64] ;  /* 0x0000000c38407981 */ /* 0x0000a6000c1e1100 */
[----:B------:R-:W-:Y:S01]  /*3a60*/  IADD3.X R49, PT, PT, R157, UR9, RZ, P2, !PT ;  /* 0x000000099d317c10 */ /* 0x000fe200097fe4ff */
[----:B------:R1:W3:Y:S04]  /*3a70*/  LDG.E.U8 R63, desc[UR12][R46.64] ;  /* 0x0000000c2e3f7981 */ /* 0x0002e8000c1e1100 */
[----:B------:R4:W5:Y:S01]  /*3a80*/  LDG.E.U8 R66, desc[UR12][R44.64] ;  /* 0x0000000c2c427981 */ /* 0x000962000c1e1100 */
[----:B0-----:R-:W-:-:S03]  /*3a90*/  IADD3 R56, P3, PT, R162, UR5, RZ ;  /* 0x00000005a2387c10 */ /* 0x001fc6000ff7e0ff */
[----:B------:R0:W3:Y:S01]  /*3aa0*/  LDG.E.U8 R65, desc[UR12][R54.64] ;  /* 0x0000000c36417981 */ /* 0x0000e2000c1e1100 */
[----:B------:R-:W-:Y:S02]  /*3ab0*/  IADD3.X R57, PT, PT, R159, UR9, RZ, P3, !PT ;  /* 0x000000099f397c10 */ /* 0x000fe40009ffe4ff */
[----:B-1----:R-:W-:Y:S01]  /*3ac0*/  IADD3 R46, P2, PT, R164, UR5, RZ ;  /* 0x00000005a42e7c10 */ /* 0x002fe2000ff5e0ff */
[----:B------:R1:W3:Y:S01]  /*3ad0*/  LDG.E.U8 R102, desc[UR12][R50.64] ;  /* 0x0000000c32667981 */ /* 0x0002e2000c1e1100 */
[----:B----4-:R-:W-:Y:S02]  /*3ae0*/  IADD3 R44, P3, PT, R166, UR5, RZ ;  /* 0x00000005a62c7c10 */ /* 0x010fe4000ff7e0ff */
[----:B------:R-:W-:Y:S01]  /*3af0*/  IADD3.X R47, PT, PT, R163, UR9, RZ, P2, !PT ;  /* 0x00000009a32f7c10 */ /* 0x000fe200097fe4ff */
[----:B------:R4:W3:Y:S01]  /*3b00*/  LDG.E.U8 R103, desc[UR12][R52.64] ;  /* 0x0000000c34677981 */ /* 0x0008e2000c1e1100 */
[----:B------:R-:W-:Y:S02]  /*3b10*/  IADD3.X R45, PT, PT, R165, UR9, RZ, P3, !PT ;  /* 0x00000009a52d7c10 */ /* 0x000fe40009ffe4ff */
[----:B0-----:R-:W-:Y:S01]  /*3b20*/  IADD3 R54, P2, PT, R168, UR5, RZ ;  /* 0x00000005a8367c10 */ /* 0x001fe2000ff5e0ff */
[----:B------:R0:W3:Y:S01]  /*3b30*/  LDG.E.U8 R110, desc[UR12][R48.64] ;  /* 0x0000000c306e7981 */ /* 0x0000e2000c1e1100 */
[----:B-1----:R-:W-:-:S02]  /*3b40*/  IADD3 R50, P3, PT, R170, UR5, RZ ;  /* 0x00000005aa327c10 */ /* 0x002fc4000ff7e0ff */
[----:B------:R-:W-:Y:S01]  /*3b50*/  IADD3.X R55, PT, PT, R167, UR9, RZ, P2, !PT ;  /* 0x00000009a7377c10 */ /* 0x000fe200097fe4ff */
[----:B------:R1:W3:Y:S01]  /*3b60*/  LDG.E.U8 R105, desc[UR12][R56.64] ;  /* 0x0000000c38697981 */ /* 0x0002e2000c1e1100 */
[----:B------:R-:W-:Y:S02]  /*3b70*/  IADD3.X R51, PT, PT, R169, UR9, RZ, P3, !PT ;  /* 0x00000009a9337c10 */ /* 0x000fe40009ffe4ff */
[----:B----4-:R-:W-:Y:S01]  /*3b80*/  IADD3 R52, P2, PT, R172, UR5, RZ ;  /* 0x00000005ac347c10 */ /* 0x010fe2000ff5e0ff */
[----:B------:R4:W3:Y:S01]  /*3b90*/  LDG.E.U8 R112, desc[UR12][R46.64] ;  /* 0x0000000c2e707981 */ /* 0x0008e2000c1e1100 */
[----:B0-----:R-:W-:Y:S02]  /*3ba0*/  IADD3 R48, P3, PT, R174, UR5, RZ ;  /* 0x00000005ae307c10 */ /* 0x001fe4000ff7e0ff */
[----:B------:R-:W-:Y:S01]  /*3bb0*/  IADD3.X R53, PT, PT, R171, UR9, RZ, P2, !PT ;  /* 0x00000009ab357c10 */ /* 0x000fe200097fe4ff */
[----:B------:R0:W3:Y:S01]  /*3bc0*/  LDG.E.U8 R107, desc[UR12][R44.64] ;  /* 0x0000000c2c6b7981 */ /* 0x0000e2000c1e1100 */
[----:B------:R-:W-:-:S02]  /*3bd0*/  IADD3.X R49, PT, PT, R173, UR9, RZ, P3, !PT ;  /* 0x00000009ad317c10 */ /* 0x000fc40009ffe4ff */
        /* <DEDUP_REMOVED lines=19> */
[----:B------:R-:W3:Y:S01]  /*3d10*/  LDG.E.U8 R115, desc[UR12][R54.64] ;  /* 0x0000000c36737981 */ /* 0x000ee2000c1e1100 */
[----:B------:R-:W-:Y:S02]  /*3d20*/  IADD3 RZ, P4, PT, R202, UR5, RZ ;  /* 0x00000005caff7c10 */ /* 0x000fe4000ff9e0ff */
[----:B----4-:R-:W-:Y:S01]  /*3d30*/  IADD3 R46, P3, PT, R190, UR5, RZ ;  /* 0x00000005be2e7c10 */ /* 0x010fe2000ff7e0ff */
[----:B------:R1:W4:Y:S01]  /*3d40*/  LDG.E.U8 R226, desc[UR12][R50.64] ;  /* 0x0000000c32e27981 */ /* 0x000322000c1e1100 */
[----:B------:R-:W-:Y:S02]  /*3d50*/  IADD3.X R49, PT, PT, R187, UR9, RZ, P2, !PT ;  /* 0x00000009bb317c10 */ /* 0x000fe400097fe4ff */
[----:B------:R-:W-:Y:S01]  /*3d60*/  IADD3.X R47, PT, PT, R189, UR9, RZ, P3, !PT ;  /* 0x00000009bd2f7c10 */ /* 0x000fe20009ffe4ff */
[----:B------:R1:W4:Y:S01]  /*3d70*/  LDG.E.U8 R117, desc[UR12][R52.64] ;  /* 0x0000000c34757981 */ /* 0x000322000c1e1100 */
[----:B0-----:R-:W-:-:S02]  /*3d80*/  IADD3.X R45, PT, PT, R201, UR9, RZ, P4, !PT ;  /* 0x00000009c92d7c10 */ /* 0x001fc4000a7fe4ff */
[----:B------:R-:W-:Y:S01]  /*3d90*/  IADD3 RZ, P4, PT, R204, UR5, RZ ;  /* 0x00000005ccff7c10 */ /* 0x000fe2000ff9e0ff */
[----:B------:R-:W-:Y:S01]  /*3da0*/  VIADD R44, R202, UR5 ;  /* 0x00000005ca2c7c36 */ /* 0x000fe20008000000 */
[----:B------:R-:W-:Y:S01]  /*3db0*/  IADD3 RZ, P2, PT, R192, UR5, RZ ;  /* 0x00000005c0ff7c10 */ /* 0x000fe2000ff5e0ff */
[----:B------:R0:W4:Y:S01]  /*3dc0*/  LDG.E.U8 R228, desc[UR12][R48.64] ;  /* 0x0000000c30e47981 */ /* 0x000122000c1e1100 */
[----:B------:R-:W-:Y:S02]  /*3dd0*/  IADD3 RZ, P3, PT, R200, UR5, RZ ;  /* 0x00000005c8ff7c10 */ /* 0x000fe4000ff7e0ff */
[----:B-1----:R-:W-:Y:S01]  /*3de0*/  IADD3.X R51, PT, PT, R203, UR9, RZ, P4, !PT ;  /* 0x00000009cb337c10 */ /* 0x002fe2000a7fe4ff */
[----:B------:R1:W4:Y:S01]  /*3df0*/  LDG.E.U8 R119, desc[UR12][R46.64] ;  /* 0x0000000c2e777981 */ /* 0x000322000c1e1100 */
[----:B------:R-:W-:Y:S02]  /*3e00*/  IADD3.X R53, PT, PT, R199, UR9, RZ, P3, !PT ;  /* 0x00000009c7357c10 */ /* 0x000fe40009ffe4ff */
[----:B------:R-:W-:Y:S01]  /*3e10*/  IADD3.X R55, PT, PT, R191, UR9, RZ, P2, !PT ;  /* 0x00000009bf377c10 */ /* 0x000fe200097fe4ff */
[----:B------:R1:W4:Y:S01]  /*3e20*/  LDG.E.U8 R225, desc[UR12][R44.64] ;  /* 0x0000000c2ce17981 */ /* 0x000322000c1e1100 */
[----:B------:R-:W-:-:S02]  /*3e30*/  IADD3 RZ, P2, PT, R196, UR5, RZ ;  /* 0x00000005c4ff7c10 */ /* 0x000fc4000ff5e0ff */
[----:B------:R-:W-:Y:S01]  /*3e40*/  IADD3 RZ, P4, PT, R208, UR5, RZ ;  /* 0x00000005d0ff7c10 */ /* 0x000fe2000ff9e0ff */
[----:B------:R-:W4:Y:S01]  /*3e50*/  LDG.E.U8 R118, desc[UR12][R56.64] ;  /* 0x0000000c38767981 */ /* 0x000f22000c1e1100 */
[----:B------:R-:W-:Y:S01]  /*3e60*/  IADD3 RZ, P3, PT, R198, UR5, RZ ;  /* 0x00000005c6ff7c10 */ /* 0x000fe2000ff7e0ff */
[----:B------:R-:W-:Y:S01]  /*3e70*/  VIADD R50, R204, UR5 ;  /* 0x00000005cc327c36 */ /* 0x000fe20008000000 */
[----:B0-----:R-:W-:Y:S01]  /*3e80*/  IADD3.X R49, PT, PT, R195, UR9, RZ, P2, !PT ;  /* 0x00000009c3317c10 */ /* 0x001fe200097fe4ff */
[----:B------:R-:W-:Y:S01]  /*3e90*/  VIADD R52, R200, UR5 ;  /* 0x00000005c8347c36 */ /* 0x000fe20008000000 */
[----:B-1----:R-:W-:Y:S01]  /*3ea0*/  IADD3.X R47, PT, PT, R197, UR9, RZ, P3, !PT ;  /* 0x00000009c52f7c10 */ /* 0x002fe20009ffe4ff */
[----:B------:R-:W-:Y:S01]  /*3eb0*/  VIADD R54, R192, UR5 ;  /* 0x00000005c0367c36 */ /* 0x000fe20008000000 */
[----:B------:R-:W-:Y:S01]  /*3ec0*/  IADD3.X R45, PT, PT, R207, UR9, RZ, P4, !PT ;  /* 0x00000009cf2d7c10 */ /* 0x000fe2000a7fe4ff */
[----:B------:R-:W-:Y:S01]  /*3ed0*/  VIADD R48, R196, UR5 ;  /* 0x00000005c4307c36 */ /* 0x000fe20008000000 */
[----:B------:R-:W-:Y:S01]  /*3ee0*/  IADD3 RZ, P2, PT, R194, UR5, RZ ;  /* 0x00000005c2ff7c10 */ /* 0x000fe2000ff5e0ff */
[----:B------:R-:W-:Y:S01]  /*3ef0*/  VIADD R44, R208, UR5 ;  /* 0x00000005d02c7c36 */ /* 0x000fe20008000000 */
[----:B------:R-:W-:Y:S01]  /*3f00*/  IADD3 RZ, P3, PT, R206, UR5, RZ ;  /* 0x00000005ceff7c10 */ /* 0x000fe2000ff7e0ff */
[----:B------:R0:W4:Y:S01]  /*3f10*/  LDG.E.U8 R230, desc[UR12][R50.64] ;  /* 0x0000000c32e67981 */ /* 0x000122000c1e1100 */
[----:B------:R-:W-:Y:S01]  /*3f20*/  IADD3 RZ, P4, PT, R210, UR5, RZ ;  /* 0x00000005d2ff7c10 */ /* 0x000fe2000ff9e0ff */
[----:B------:R-:W-:-:S02]  /*3f30*/  VIADD R46, R198, UR5 ;  /* 0x00000005c62e7c36 */ /* 0x000fc40008000000 */
[----:B------:R1:W4:Y:S04]  /*3f40*/  LDG.E.U8 R232, desc[UR12][R52.64] ;  /* 0x0000000c34e87981 */ /* 0x000328000c1e1100 */
[----:B------:R1:W4:Y:S01]  /*3f50*/  LDG.E.U8 R234, desc[UR12][R54.64] ;  /* 0x0000000c36ea7981 */ /* 0x000322000c1e1100 */
[----:B0-----:R-:W-:Y:S01]  /*3f60*/  VIADD R50, R210, UR5 ;  /* 0x00000005d2327c36 */ /* 0x001fe20008000000 */
[----:B------:R-:W-:Y:S02]  /*3f70*/  IADD3.X R51, PT, PT, R209, UR9, RZ, P4, !PT ;  /* 0x00000009d1337c10 */ /* 0x000fe4000a7fe4ff */
[----:B------:R-:W4:Y:S01]  /*3f80*/  LDG.E.U8 R48, desc[UR12][R48.64] ;  /* 0x0000000c30307981 */ /* 0x000f22000c1e1100 */
[----:B-1----:R-:W-:Y:S01]  /*3f90*/  VIADD R52, R206, UR5 ;  /* 0x00000005ce347c36 */ /* 0x002fe20008000000 */
[----:B------:R-:W-:-:S02]  /*3fa0*/  IADD3.X R53, PT, PT, R205, UR9, RZ, P3, !PT ;  /* 0x00000009cd357c10 */ /* 0x000fc40009ffe4ff */
[----:B------:R-:W4:Y:S01]  /*3fb0*/  LDG.E.U8 R44, desc[UR12][R44.64] ;  /* 0x0000000c2c2c7981 */ /* 0x000f22000c1e1100 */
[----:B------:R-:W-:Y:S01]  /*3fc0*/  VIADD R54, R194, UR5 ;  /* 0x00000005c2367c36 */ /* 0x000fe20008000000 */
[----:B------:R-:W-:Y:S02]  /*3fd0*/  IADD3.X R55, PT, PT, R193, UR9, RZ, P2, !PT ;  /* 0x00000009c1377c10 */ /* 0x000fe400097fe4ff */
[----:B------:R0:W4:Y:S04]  /*3fe0*/  LDG.E.U8 R229, desc[UR12][R46.64] ;  /* 0x0000000c2ee57981 */ /* 0x000128000c1e1100 */
[----:B------:R-:W4:Y:S04]  /*3ff0*/  LDG.E.U8 R231, desc[UR12][R52.64] ;  /* 0x0000000c34e77981 */ /* 0x000f28000c1e1100 */
[----:B------:R-:W4:Y:S04]  /*4000*/  LDG.E.U8 R45, desc[UR12][R54.64] ;  /* 0x0000000c362d7981 */ /* 0x000f28000c1e1100 */
[----:B------:R1:W4:Y:S01]  /*4010*/  LDG.E.U8 R233, desc[UR12][R50.64] ;  /* 0x0000000c32e97981 */ /* 0x000322000c1e1100 */
[----:B0-----:R-:W-:-:S02]  /*4020*/  LOP3.LUT R46, R58, 0x8, RZ, 0xc0, !PT ;  /* 0x000000083a2e7812 */ /* 0x001fc400078ec0ff */
[--C-:B------:R-:W-:Y:S01]  /*4030*/  SHF.R.S32.HI R47, RZ, 0x2, R58.reuse ;  /* 0x00000002ff2f7819 */ /* 0x100fe2000001143a */
[----:B------:R-:W-:Y:S02]  /*4040*/  LDS R57, [R60+0x2080] ;  /* 0x002080003c397984 */ /* 0x000fe40000000800 */
[----:B------:R-:W-:Y:S01]  /*4050*/  IMAD.SHL.U32 R106, R46, 0x2, RZ ;  /* 0x000000022e6a7824 */ /* 0x000fe200078e00ff */
[----:B------:R-:W-:Y:S02]  /*4060*/  SGXT R47, R47, 0x1 ;  /* 0x000000012f2f781a */ /* 0x000fe40000000200 */
[----:B------:R-:W-:Y:S02]  /*4070*/  LOP3.LUT R46, R58, 0x60, RZ, 0xc0, !PT ;  /* 0x000000603a2e7812 */ /* 0x000fe400078ec0ff */
[----:B-1----:R-:W-:Y:S02]  /*4080*/  SHF.R.S32.HI R50, RZ, 0x1, R58 ;  /* 0x00000001ff327819 */ /* 0x002fe4000001143a */
[----:B------:R-:W-:Y:S01]  /*4090*/  LOP3.LUT R106, R106, 0x90, R47, 0x78, !PT ;  /* 0x000000906a6a7812 */ /* 0x000fe200078e782f */
[----:B------:R-:W-:Y:S01]  /*40a0*/  IMAD.SHL.U32 R227, R46, 0x8, RZ ;  /* 0x000000082ee37824 */ /* 0x000fe200078e00ff */
[----:B------:R-:W-:-:S02]  /*40b0*/  SHF.R.U32.HI R47, RZ, 0x1, R46 ;  /* 0x00000001ff2f7819 */ /* 0x000fc4000001162e */
[----:B------:R-:W-:Y:S02]  /*40c0*/  SGXT R46, R50, 0x1 ;  /* 0x00000001322e781a */ /* 0x000fe40000000200 */
[C---:B------:R-:W-:Y:S02]  /*40d0*/  LOP3.LUT R56, R58.reuse, 0x10, RZ, 0xc0, !PT ;  /* 0x000000103a387812 */ /* 0x040fe400078ec0ff */
[----:B------:R-:W-:Y:S01]  /*40e0*/  LOP3.LUT R47, R47, 0xa0, R46, 0x78, !PT ;  /* 0x000000a02f2f7812 */ /* 0x000fe200078e782e */
[C---:B------:R-:W-:Y:S01]  /*40f0*/  IMAD.SHL.U32 R46, R58.reuse, 0x10, RZ ;  /* 0x000000103a2e7824 */ /* 0x040fe200078e00ff */
[C---:B------:R-:W-:Y:S02]  /*4100*/  LOP3.LUT R49, R58.reuse, 0x3, RZ, 0xc0, !PT ;  /* 0x000000033a317812 */ /* 0x040fe400078ec0ff */
[----:B------:R-:W-:Y:S01]  /*4110*/  SHF.R.S32.HI R51, RZ, 0x3, R58 ;  /* 0x00000003ff337819 */ /* 0x000fe2000001143a */
[----:B------:R-:W-:Y:S01]  /*4120*/  IMAD.SHL.U32 R58, R58, 0x40, RZ ;  /* 0x000000403a3a7824 */ /* 0x000fe200078e00ff */
[----:B------:R-:W-:-:S04]  /*4130*/  LEA R56, R56, UR7, 0x6 ;  /* 0x0000000738387c11 */ /* 0x000fc8000f8e30ff */
[----:B------:R-:W-:Y:S01]  /*4140*/  LOP3.LUT R58, R58, 0x740, RZ, 0xc0, !PT ;  /* 0x000007403a3a7812 */ /* 0x000fe200078ec0ff */
[----:B------:R-:W-:Y:S01]  /*4150*/  IMAD R56, R49, 0x20, R56 ;  /* 0x0000002031387824 */ /* 0x000fe200078e0238 */
[----:B------:R-:W-:Y:S02]  /*4160*/  F2FP.SATFINITE.E4M3.F32.PACK_AB_MERGE_C R52, R62, R59, RZ ;  /* 0x0000003b3e34723e */ /* 0x000fe400048070ff */
[----:B------:R-:W-:Y:S01]  /*4170*/  IADD3 R235, PT, PT, R47, UR7, R58 ;  /* 0x000000072feb7c10 */ /* 0x000fe2000fffe03a */
[----:B------:R-:W-:Y:S01]  /*4180*/  LDS R59, [R60+0x2180] ;  /* 0x002180003c3b7984 */ /* 0x000fe20000000800 */
[----:B------:R-:W-:-:S03]  /*4190*/  IADD3 R227, PT, PT, R106, R56, R227 ;  /* 0x000000386ae37210 */ /* 0x000fc60007ffe0e3 */
[----:B------:R-:W-:Y:S04]  /*41a0*/  LDS R56, [R60+0x2000] ;  /* 0x002000003c387984 */ /* 0x000fe80000000800 */
[----:B------:R0:W-:Y:S01]  /*41b0*/  LDS R58, [R60+0x2100] ;  /* 0x002100003c3a7984 */ /* 0x0001e20000000800 */
[----:B------:R-:W-:Y:S01]  /*41c0*/  BAR.SYNC.DEFER_BLOCKING 0x0 ;  /* 0x0000000000007b1d */ /* 0x000fe20000010000 */
[----:B0-----:R-:W-:Y:S02]  /*41d0*/  LOP3.LUT R60, R215, 0x10, RZ, 0x3c, !PT ;  /* 0x00000010d73c7812 */ /* 0x001fe400078e3cff */
[----:B------:R-:W-:Y:S02]  /*41e0*/  LOP3.LUT R50, R46, 0x140, RZ, 0xc0, !PT ;  /* 0x000001402e327812 */ /* 0x000fe400078ec0ff */
[----:B------:R-:W-:-:S03]  /*41f0*/  SGXT R46, R51, 0x1 ;  /* 0x00000001332e781a */ /* 0x000fc60000000200 */
[----:B------:R-:W-:Y:S01]  /*4200*/  IMAD R49, R49, 0x8, R50 ;  /* 0x0000000831317824 */ /* 0x000fe200078e0232 */
[----:B------:R-:W-:-:S05]  /*4210*/  LOP3.LUT R46, R46, 0xa0, RZ, 0xc0, !PT ;  /* 0x000000a02e2e7812 */ /* 0x000fca00078ec0ff */
[----:B------:R-:W-:Y:S01]  /*4220*/  IMAD.IADD R106, R46, 0x1, R49 ;  /* 0x000000012e6a7824 */ /* 0x000fe200078e0231 */
[----:B------:R-:W-:Y:S02]  /*4230*/  F2FP.SATFINITE.E4M3.F32.PACK_AB_MERGE_C R53, R100, R61, RZ ;  /* 0x0000003d6435723e */ /* 0x000fe400048070ff */
[----:B------:R-:W-:Y:S02]  /*4240*/  F2FP.SATFINITE.E4M3.F32.PACK_AB_MERGE_C R54, R104, R67, RZ ;  /* 0x000000436836723e */ /* 0x000fe400048070ff */
[----:B------:R-:W-:Y:S02]  /*4250*/  F2FP.SATFINITE.E4M3.F32.PACK_AB_MERGE_C R55, R108, R101, RZ ;  /* 0x000000656c37723e */ /* 0x000fe400048070ff */
[----:B------:R-:W-:Y:S02]  /*4260*/  F2FP.F16.E4M3.UNPACK_B R52, R52 ;  /* 0x00000034ff34723e */ /* 0x000fe400020006ff */
[----:B------:R-:W-:Y:S02]  /*4270*/  F2FP.F16.E4M3.UNPACK_B R53, R53 ;  /* 0x00000035ff35723e */ /* 0x000fe400020006ff */
[----:B------:R-:W-:-:S02]  /*4280*/  F2FP.F16.E4M3.UNPACK_B R54, R54 ;  /* 0x00000036ff36723e */ /* 0x000fc400020006ff */
[----:B------:R-:W-:Y:S01]  /*4290*/  F2FP.F16.E4M3.UNPACK_B R55, R55 ;  /* 0x00000037ff37723e */ /* 0x000fe200020006ff */
[----:B--2---:R-:W-:Y:S04]  /*42a0*/  STS.U8 [R215+UR7+0x2000], R64 ;  /* 0x00200040d7007988 */ /* 0x004fe80008000007 */
[----:B-----5:R-:W-:Y:S04]  /*42b0*/  STS.U8 [R215+UR7+0x2100], R66 ;  /* 0x00210042d7007988 */ /* 0x020fe80008000007 */
[----:B---3--:R-:W-:Y:S04]  /*42c0*/  STS.U8 [R215+UR7+0x2200], R102 ;  /* 0x00220066d7007988 */ /* 0x008fe80008000007 */
[----:B------:R-:W-:Y:S04]  /*42d0*/  STS.U8 [R215+UR7+0x2300], R110 ;  /* 0x0023006ed7007988 */ /* 0x000fe80008000007 */
[----:B------:R-:W-:Y:S04]  /*42e0*/  STS.U8 [R215+UR7+0x2400], R112 ;  /* 0x00240070d7007988 */ /* 0x000fe80008000007 */
[----:B------:R-:W-:Y:S04]  /*42f0*/  STS.U8 [R215+UR7+0x2500], R114 ;  /* 0x00250072d7007988 */ /* 0x000fe80008000007 */
[----:B------:R-:W-:Y:S04]  /*4300*/  STS.U8 [R215+UR7+0x2600], R116 ;  /* 0x00260074d7007988 */ /* 0x000fe80008000007 */
[----:B------:R-:W-:Y:S04]  /*4310*/  STS.U8 [R215+UR7+0x2800], R224 ;  /* 0x002800e0d7007988 */ /* 0x000fe80008000007 */
[----:B----4-:R-:W-:Y:S04]  /*4320*/  STS.U8 [R215+UR7+0x2900], R226 ;  /* 0x002900e2d7007988 */ /* 0x010fe80008000007 */
        /* <DEDUP_REMOVED lines=22> */
[----:B------:R1:W-:Y:S01]  /*4490*/  STS.U8 [R60+UR7+0x2f80], R233 ;  /* 0x002f80e93c007988 */ /* 0x0003e20008000007 */
[----:B------:R-:W-:Y:S06]  /*44a0*/  BAR.SYNC.DEFER_BLOCKING 0x0 ;  /* 0x0000000000007b1d */ /* 0x000fec0000010000 */
[----:B------:R-:W2:Y:S04]  /*44b0*/  LDSM.16.M88.4 R44, [R227+0x2000] ;  /* 0x00200000e32c783b */ /* 0x000ea80000000200 */
[----:B------:R-:W-:Y:S01]  /*44c0*/  LDSM.16.M88.4 R48, [R227+0x2800] ;  /* 0x00280000e330783b */ /* 0x000fe20000000200 */
[----:B------:R-:W-:Y:S01]  /*44d0*/  BAR.SYNC.DEFER_BLOCKING 0x0 ;  /* 0x0000000000007b1d */ /* 0x000fe20000010000 */
[----:B0-----:R-:W-:-:S05]  /*44e0*/  LOP3.LUT R107, R106, 0x20, RZ, 0x3c, !PT ;  /* 0x000000206a6b7812 */ /* 0x001fca00078e3cff */
[----:B------:R-:W-:Y:S02]  /*44f0*/  STSM.16.M88.4 [R235+0x2000], R52 ;  /* 0x00200034eb007844 */ /* 0x000fe40000000200 */
[----:B------:R-:W-:Y:S01]  /*4500*/  BAR.SYNC.DEFER_BLOCKING 0x0 ;  /* 0x0000000000007b1d */ /* 0x000fe20000010000 */
[----:B-1----:R-:W-:Y:S01]  /*4510*/  FADD R60, -R154, R219 ;  /* 0x000000db9a3c7221 */ /* 0x002fe20000000100 */
[----:B------:R-:W-:-:S03]  /*4520*/  FADD R61, -R155, R218 ;  /* 0x000000da9b3d7221 */ /* 0x000fc60000000100 */
[----:B------:R-:W-:Y:S01]  /*4530*/  FMUL R60, R60, 1.4426950216293334961 ;  /* 0x3fb8aa3b3c3c7820 */ /* 0x000fe20000400000 */
[----:B------:R-:W-:Y:S01]  /*4540*/  FMUL R61, R61, 1.4426950216293334961 ;  /* 0x3fb8aa3b3d3d7820 */ /* 0x000fe20000400000 */
[----:B------:R-:W0:Y:S04]  /*4550*/  LDS.64 R114, [R106+UR7+0x2000] ;  /* 0x002000076a727984 */ /* 0x000e280008000a00 */
[----:B------:R-:W1:Y:S04]  /*4560*/  LDS.64 R118, [R106+UR7+0x2200] ;  /* 0x002200076a767984 */ /* 0x000e680008000a00 */
[----:B------:R-:W3:Y:S04]  /*4570*/  LDS.64 R112, [R107+UR7+0x2000] ;  /* 0x002000076b707984 */ /* 0x000ee80008000a00 */
[----:B------:R-:W4:Y:S01]  /*4580*/  LDS.64 R116, [R107+UR7+0x2200] ;  /* 0x002200076b747984 */ /* 0x000f220008000a00 */
[----:B------:R-:W5:Y:S01]  /*4590*/  MUFU.EX2 R60, R60 ;  /* 0x0000003c003c7308 */ /* 0x000f620000000800 */
[----:B--2---:R-:W-:-:S02]  /*45a0*/  F2FP.F16.E4M3.UNPACK_B R100, R44 ;  /* 0x0000002cff64723e */ /* 0x004fc400020006ff */
[----:B------:R-:W-:Y:S01]  /*45b0*/  F2FP.F16.E4M3.UNPACK_B R101, R45 ;  /* 0x0000002dff65723e */ /* 0x000fe200020006ff */
[----:B------:R-:W-:Y:S04]  /*45c0*/  LDS.64 R108, [R106+UR7+0x2600] ;  /* 0x002600076a6c7984 */ /* 0x000fe80008000a00 */
[----:B------:R-:W2:Y:S01]  /*45d0*/  MUFU.EX2 R61, R61 ;  /* 0x0000003d003d7308 */ /* 0x000ea20000000800 */
[----:B------:R-:W-:Y:S01]  /*45e0*/  F2FP.F16.E4M3.UNPACK_B R110, R46 ;  /* 0x0000002eff6e723e */ /* 0x000fe200020006ff */
[----:B------:R-:W-:Y:S01]  /*45f0*/  LDS.64 R104, [R107+UR7+0x2600] ;  /* 0x002600076b687984 */ /* 0x000fe20008000a00 */
[C---:B-----5:R-:W-:Y:S01]  /*4600*/  FMUL R80, R60.reuse, R80 ;  /* 0x000000503c507220 */ /* 0x060fe20000400000 */
[----:B------:R-:W-:Y:S01]  /*4610*/  FMUL R81, R60, R81 ;  /* 0x000000513c517220 */ /* 0x000fe20000400000 */
[C---:B--2---:R-:W-:Y:S01]  /*4620*/  FMUL R82, R61.reuse, R82 ;  /* 0x000000523d527220 */ /* 0x044fe20000400000 */
[----:B------:R-:W-:Y:S01]  /*4630*/  FMUL R83, R61, R83 ;  /* 0x000000533d537220 */ /* 0x000fe20000400000 */
[----:B0-----:R-:W-:-:S02]  /*4640*/  IMAD.MOV.U32 R52, RZ, RZ, R114 ;  /* 0x000000ffff347224 */ /* 0x001fc400078e0072 */
[----:B-1----:R-:W-:Y:S02]  /*4650*/  IMAD.MOV.U32 R53, RZ, RZ, R118 ;  /* 0x000000ffff357224 */ /* 0x002fe400078e0076 */
[----:B---3--:R-:W-:Y:S02]  /*4660*/  IMAD.MOV.U32 R54, RZ, RZ, R112 ;  /* 0x000000ffff367224 */ /* 0x008fe400078e0070 */
[----:B----4-:R-:W-:Y:S02]  /*4670*/  IMAD.MOV.U32 R55, RZ, RZ, R116 ;  /* 0x000000ffff377224 */ /* 0x010fe400078e0074 */
[C---:B------:R-:W-:Y:S01]  /*4680*/  FMUL R88, R60.reuse, R88 ;  /* 0x000000583c587220 */ /* 0x040fe20000400000 */
[----:B------:R-:W-:-:S04]  /*4690*/  FMUL R89, R60, R89 ;  /* 0x000000593c597220 */ /* 0x000fc80000400000 */
[----:B------:R-:W-:Y:S01]  /*46a0*/  HMMA.16816.F32 R80, R52, R100, R80 ;  /* 0x000000643450723c */ /* 0x000fe20000001850 */
[C---:B------:R-:W-:Y:S01]  /*46b0*/  FMUL R90, R61.reuse, R90 ;  /* 0x0000005a3d5a7220 */ /* 0x040fe20000400000 */
[C---:B------:R-:W-:Y:S01]  /*46c0*/  FMUL R91, R61.reuse, R91 ;  /* 0x0000005b3d5b7220 */ /* 0x040fe20000400000 */
[----:B------:R-:W-:Y:S01]  /*46d0*/  F2FP.F16.E4M3.UNPACK_B R111, R47 ;  /* 0x0000002fff6f723e */ /* 0x000fe200020006ff */
[C---:B------:R-:W-:Y:S01]  /*46e0*/  FMUL R72, R60.reuse, R72 ;  /* 0x000000483c487220 */ /* 0x040fe20000400000 */
[C---:B------:R-:W-:Y:S01]  /*46f0*/  FMUL R73, R60.reuse, R73 ;  /* 0x000000493c497220 */ /* 0x040fe20000400000 */
[C---:B------:R-:W-:Y:S01]  /*4700*/  FMUL R74, R61.reuse, R74 ;  /* 0x0000004a3d4a7220 */ /* 0x040fe20000400000 */
[C---:B------:R-:W-:Y:S01]  /*4710*/  FMUL R75, R61.reuse, R75 ;  /* 0x0000004b3d4b7220 */ /* 0x040fe20000400000 */
[----:B------:R-:W-:Y:S01]  /*4720*/  F2FP.F16.E4M3.UNPACK_B R102, R48 ;  /* 0x00000030ff66723e */ /* 0x000fe200020006ff */
[C---:B------:R-:W-:Y:S01]  /*4730*/  FMUL R84, R60.reuse, R84 ;  /* 0x000000543c547220 */ /* 0x040fe20000400000 */
[----:B------:R-:W-:Y:S01]  /*4740*/  F2FP.F16.E4M3.UNPACK_B R103, R49 ;  /* 0x00000031ff67723e */ /* 0x000fe200020006ff */
[----:B------:R-:W-:Y:S01]  /*4750*/  FMUL R85, R60, R85 ;  /* 0x000000553c557220 */ /* 0x000fe20000400000 */
[C---:B------:R-:W-:Y:S01]  /*4760*/  FMUL R86, R61.reuse, R86 ;  /* 0x000000563d567220 */ /* 0x040fe20000400000 */
[----:B------:R-:W-:Y:S01]  /*4770*/  FMUL R87, R61, R87 ;  /* 0x000000573d577220 */ /* 0x000fe20000400000 */
[----:B------:R-:W-:-:S02]  /*4780*/  F2FP.F16.E4M3.UNPACK_B R62, R50 ;  /* 0x00000032ff3e723e */ /* 0x000fc400020006ff */
[----:B------:R-:W-:Y:S01]  /*4790*/  F2FP.F16.E4M3.UNPACK_B R63, R51 ;  /* 0x00000033ff3f723e */ /* 0x000fe200020006ff */
[----:B------:R-:W-:Y:S01]  /*47a0*/  HMMA.16816.F32 R88, R52, R110, R88 ;  /* 0x0000006e3458723c */ /* 0x000fe20000001858 */
[----:B------:R-:W-:Y:S02]  /*47b0*/  F2FP.F16.E4M3.UNPACK_B R66, R44.H1 ;  /* 0x0000002cff42723e */ /* 0x000fe400030006ff */
[----:B------:R-:W-:-:S05]  /*47c0*/  F2FP.F16.E4M3.UNPACK_B R67, R45.H1 ;  /* 0x0000002dff43723e */ /* 0x000fca00030006ff */
[C---:B------:R-:W-:Y:S08]  /*47d0*/  HMMA.16816.F32 R72, R52.reuse, R102, R72 ;  /* 0x000000663448723c */ /* 0x040ff00000001848 */
[----:B------:R-:W-:Y:S01]  /*47e0*/  HMMA.16816.F32 R84, R52, R62, R84 ;  /* 0x0000003e3454723c */ /* 0x000fe20000001854 */
[----:B------:R-:W-:Y:S02]  /*47f0*/  IMAD.MOV.U32 R52, RZ, RZ, R115 ;  /* 0x000000ffff347224 */ /* 0x000fe400078e0073 */
[----:B------:R-:W-:-:S02]  /*4800*/  IMAD.MOV.U32 R53, RZ, RZ, R119 ;  /* 0x000000ffff357224 */ /* 0x000fc400078e0077 */
[----:B------:R-:W-:Y:S02]  /*4810*/  IMAD.MOV.U32 R54, RZ, RZ, R113 ;  /* 0x000000ffff367224 */ /* 0x000fe400078e0071 */
[----:B------:R-:W-:-:S07]  /*4820*/  IMAD.MOV.U32 R55, RZ, RZ, R117 ;  /* 0x000000ffff377224 */ /* 0x000fce00078e0075 */
[----:B------:R-:W-:Y:S01]  /*4830*/  HMMA.16816.F32 R80, R52, R66, R80 ;  /* 0x000000423450723c */ /* 0x000fe20000001850 */
[----:B------:R0:W1:Y:S04]  /*4840*/  LDS.64 R54, [R106+UR7+0x2400] ;  /* 0x002400076a367984 */ /* 0x0000680008000a00 */
[----:B------:R2:W3:Y:S01]  /*4850*/  LDS.64 R52, [R107+UR7+0x2400] ;  /* 0x002400076b347984 */ /* 0x0004e20008000a00 */
[----:B------:R-:W-:Y:S01]  /*4860*/  FADD R112, -R160, R217 ;  /* 0x000000d9a0707221 */ /* 0x000fe20000000100 */
[----:B------:R-:W-:-:S03]  /*4870*/  FADD R114, -R161, R216 ;  /* 0x000000d8a1727221 */ /* 0x000fc60000000100 */
[----:B------:R-:W-:Y:S01]  /*4880*/  FMUL R112, R112, 1.4426950216293334961 ;  /* 0x3fb8aa3b70707820 */ /* 0x000fe20000400000 */
[----:B------:R-:W-:-:S03]  /*4890*/  FMUL R114, R114, 1.4426950216293334961 ;  /* 0x3fb8aa3b72727820 */ /* 0x000fc60000400000 */
[----:B0-----:R-:W0:Y:S08]  /*48a0*/  MUFU.EX2 R106, R112 ;  /* 0x00000070006a7308 */ /* 0x001e300000000800 */
[----:B--2---:R-:W2:Y:S01]  /*48b0*/  MUFU.EX2 R107, R114 ;  /* 0x00000072006b7308 */ /* 0x004ea20000000800 */
[----:B------:R-:W-:Y:S01]  /*48c0*/  F2FP.F16.E4M3.UNPACK_B R64, R46.H1 ;  /* 0x0000002eff40723e */ /* 0x000fe200030006ff */
[----:B------:R-:W-:Y:S01]  /*48d0*/  IMAD.MOV.U32 R44, RZ, RZ, R115 ;  /* 0x000000ffff2c7224 */ /* 0x000fe200078e0073 */
[----:B------:R-:W-:Y:S01]  /*48e0*/  F2FP.F16.E4M3.UNPACK_B R65, R47.H1 ;  /* 0x0000002fff41723e */ /* 0x000fe200030006ff */
[----:B------:R-:W-:Y:S01]  /*48f0*/  IMAD.MOV.U32 R45, RZ, RZ, R119 ;  /* 0x000000ffff2d7224 */ /* 0x000fe200078e0077 */
[----:B------:R-:W-:Y:S01]  /*4900*/  F2FP.F16.E4M3.UNPACK_B R48, R48.H1 ;  /* 0x00000030ff30723e */ /* 0x000fe200030006ff */
[----:B------:R-:W-:Y:S01]  /*4910*/  IMAD.MOV.U32 R46, RZ, RZ, R113 ;  /* 0x000000ffff2e7224 */ /* 0x000fe200078e0071 */
[----:B------:R-:W-:Y:S01]  /*4920*/  F2FP.F16.E4M3.UNPACK_B R49, R49.H1 ;  /* 0x00000031ff31723e */ /* 0x000fe200030006ff */
[----:B------:R-:W-:Y:S01]  /*4930*/  IMAD.MOV.U32 R47, RZ, RZ, R117 ;  /* 0x000000ffff2f7224 */ /* 0x000fe200078e0075 */
[----:B------:R-:W-:-:S02]  /*4940*/  F2FP.F16.E4M3.UNPACK_B R50, R50.H1 ;  /* 0x00000032ff32723e */ /* 0x000fc400030006ff */
[----:B------:R-:W-:Y:S01]  /*4950*/  F2FP.F16.E4M3.UNPACK_B R51, R51.H1 ;  /* 0x00000033ff33723e */ /* 0x000fe200030006ff */
[C---:B0-----:R-:W-:Y:S01]  /*4960*/  FMUL R68, R106.reuse, R68 ;  /* 0x000000446a447220 */ /* 0x041fe20000400000 */
[C---:B------:R-:W-:Y:S01]  /*4970*/  FMUL R69, R106.reuse, R69 ;  /* 0x000000456a457220 */ /* 0x040fe20000400000 */
[C---:B------:R-:W-:Y:S01]  /*4980*/  FMUL R92, R106.reuse, R92 ;  /* 0x0000005c6a5c7220 */ /* 0x040fe20000400000 */
[C---:B------:R-:W-:Y:S01]  /*4990*/  HMMA.16816.F32 R88, R44.reuse, R64, R88 ;  /* 0x000000402c58723c */ /* 0x040fe20000001858 */
[C---:B------:R-:W-:Y:S01]  /*49a0*/  FMUL R93, R106.reuse, R93 ;  /* 0x0000005d6a5d7220 */ /* 0x040fe20000400000 */
[C---:B--2---:R-:W-:Y:S01]  /*49b0*/  FMUL R70, R107.reuse, R70 ;  /* 0x000000466b467220 */ /* 0x044fe20000400000 */
[C---:B------:R-:W-:Y:S01]  /*49c0*/  FMUL R71, R107.reuse, R71 ;  /* 0x000000476b477220 */ /* 0x040fe20000400000 */
[C---:B------:R-:W-:Y:S01]  /*49d0*/  FMUL R94, R107.reuse, R94 ;  /* 0x0000005e6b5e7220 */ /* 0x040fe20000400000 */
[C---:B------:R-:W-:Y:S01]  /*49e0*/  FMUL R95, R107.reuse, R95 ;  /* 0x0000005f6b5f7220 */ /* 0x040fe20000400000 */
[C---:B------:R-:W-:Y:S01]  /*49f0*/  FMUL R96, R106.reuse, R96 ;  /* 0x000000606a607220 */ /* 0x040fe20000400000 */
[C---:B------:R-:W-:Y:S01]  /*4a00*/  FMUL R97, R106.reuse, R97 ;  /* 0x000000616a617220 */ /* 0x040fe20000400000 */
[----:B------:R-:W-:Y:S01]  /*4a10*/  HMMA.16816.F32 R72, R44, R48, R72 ;  /* 0x000000302c48723c */ /* 0x000fe20000001848 */
[C---:B------:R-:W-:Y:S01]  /*4a20*/  FMUL R98, R107.reuse, R98 ;  /* 0x000000626b627220 */ /* 0x040fe20000400000 */
[C---:B------:R-:W-:Y:S01]  /*4a30*/  FMUL R99, R107.reuse, R99 ;  /* 0x000000636b637220 */ /* 0x040fe20000400000 */
[C---:B------:R-:W-:Y:S01]  /*4a40*/  FMUL R76, R106.reuse, R76 ;  /* 0x0000004c6a4c7220 */ /* 0x040fe20000400000 */
[----:B------:R-:W-:Y:S01]  /*4a50*/  FMUL R77, R106, R77 ;  /* 0x0000004d6a4d7220 */ /* 0x000fe20000400000 */
[C---:B------:R-:W-:Y:S01]  /*4a60*/  FMUL R78, R107.reuse, R78 ;  /* 0x0000004e6b4e7220 */ /* 0x040fe20000400000 */
[----:B------:R-:W-:-:S02]  /*4a70*/  FMUL R79, R107, R79 ;  /* 0x0000004f6b4f7220 */ /* 0x000fc40000400000 */
[----:B------:R-:W-:Y:S01]  /*4a80*/  HMMA.16816.F32 R84, R44, R50, R84 ;  /* 0x000000322c54723c */ /* 0x000fe20000001854 */
[----:B-1----:R-:W-:Y:S02]  /*4a90*/  IMAD.MOV.U32 R44, RZ, RZ, R54 ;  /* 0x000000ffff2c7224 */ /* 0x002fe400078e0036 */
[----:B------:R-:W-:Y:S02]  /*4aa0*/  IMAD.MOV.U32 R45, RZ, RZ, R108 ;  /* 0x000000ffff2d7224 */ /* 0x000fe400078e006c */
[----:B---3--:R-:W-:Y:S02]  /*4ab0*/  IMAD.MOV.U32 R46, RZ, RZ, R52 ;  /* 0x000000ffff2e7224 */ /* 0x008fe400078e0034 */
[----:B------:R-:W-:-:S07]  /*4ac0*/  IMAD.MOV.U32 R47, RZ, RZ, R104 ;  /* 0x000000ffff2f7224 */ /* 0x000fce00078e0068 */
[C---:B------:R-:W-:Y:S08]  /*4ad0*/  HMMA.16816.F32 R68, R44.reuse, R110, R68 ;  /* 0x0000006e2c44723c */ /* 0x040ff00000001844 */
[C---:B------:R-:W-:Y:S08]  /*4ae0*/  HMMA.16816.F32 R92, R44.reuse, R102, R92 ;  /* 0x000000662c5c723c */ /* 0x040ff0000000185c */
[C---:B------:R-:W-:Y:S08]  /*4af0*/  HMMA.16816.F32 R96, R44.reuse, R100, R96 ;  /* 0x000000642c60723c */ /* 0x040ff00000001860 */
[----:B------:R-:W-:Y:S01]  /*4b00*/  HMMA.16816.F32 R76, R44, R62, R76 ;  /* 0x0000003e2c4c723c */ /* 0x000fe2000000184c */
[----:B------:R-:W-:-:S02]  /*4b10*/  IMAD.MOV.U32 R44, RZ, RZ, R55 ;  /* 0x000000ffff2c7224 */ /* 0x000fc400078e0037 */
[----:B------:R-:W-:Y:S02]  /*4b20*/  IMAD.MOV.U32 R45, RZ, RZ, R109 ;  /* 0x000000ffff2d7224 */ /* 0x000fe400078e006d */
[----:B------:R-:W-:Y:S02]  /*4b30*/  IMAD.MOV.U32 R46, RZ, RZ, R53 ;  /* 0x000000ffff2e7224 */ /* 0x000fe400078e0035 */
[----:B------:R-:W-:Y:S01]  /*4b40*/  IMAD.MOV.U32 R47, RZ, RZ, R105 ;  /* 0x000000ffff2f7224 */ /* 0x000fe200078e0069 */
[----:B------:R-:W-:-:S06]  /*4b50*/  UIADD3 UR6, UPT, UPT, UR6, 0x20, URZ ;  /* 0x0000002006067890 */ /* 0x000fcc000fffe0ff */
[----:B------:R-:W-:Y:S01]  /*4b60*/  HMMA.16816.F32 R96, R44, R66, R96 ;  /* 0x000000422c60723c */ /* 0x000fe20000001860 */
[----:B------:R-:W-:-:S07]  /*4b70*/  UISETP.GE.AND UP0, UPT, UR6, UR15, UPT ;  /* 0x0000000f0600728c */ /* 0x000fce000bf06270 */
[C---:B------:R-:W-:Y:S08]  /*4b80*/  HMMA.16816.F32 R68, R44.reuse, R64, R68 ;  /* 0x000000402c44723c */ /* 0x040ff00000001844 */
[C---:B------:R-:W-:Y:S08]  /*4b90*/  HMMA.16816.F32 R92, R44.reuse, R48, R92 ;  /* 0x000000302c5c723c */ /* 0x040ff0000000185c */
[----:B------:R-:W-:Y:S01]  /*4ba0*/  HMMA.16816.F32 R76, R44, R50, R76 ;  /* 0x000000322c4c723c */ /* 0x000fe2000000184c */
[----:B------:R-:W-:-:S02]  /*4bb0*/  FFMA2 R56, R222.F32x2.HI_LO, R60.F32x2.HI_LO, R56.F32x2.HI_LO ;  /* 0x0000003cde387249 */ /* 0x000fc40000000038 */
[----:B------:R-:W-:Y:S02]  /*4bc0*/  FFMA2 R58, R220.F32x2.HI_LO, R106.F32x2.HI_LO, R58.F32x2.HI_LO ;  /* 0x0000006adc3a7249 */ /* 0x000fe4000000003a */
[----:B------:R-:W-:Y:S02]  /*4bd0*/  IMAD.MOV.U32 R219, RZ, RZ, R154 ;  /* 0x000000ffffdb7224 */ /* 0x000fe400078e009a */
[----:B------:R-:W-:Y:S02]  /*4be0*/  IMAD.MOV.U32 R218, RZ, RZ, R155 ;  /* 0x000000ffffda7224 */ /* 0x000fe400078e009b */
[----:B------:R-:W-:Y:S02]  /*4bf0*/  IMAD.MOV.U32 R217, RZ, RZ, R160 ;  /* 0x000000ffffd97224 */ /* 0x000fe400078e00a0 */
[----:B------:R-:W-:Y:S02]  /*4c00*/  IMAD.MOV.U32 R216, RZ, RZ, R161 ;  /* 0x000000ffffd87224 */ /* 0x000fe400078e00a1 */
[----:B------:R-:W-:-:S02]  /*4c10*/  IMAD.MOV.U32 R222, RZ, RZ, R56 ;  /* 0x000000ffffde7224 */ /* 0x000fc400078e0038 */
[----:B------:R-:W-:Y:S02]  /*4c20*/  IMAD.MOV.U32 R223, RZ, RZ, R57 ;  /* 0x000000ffffdf7224 */ /* 0x000fe400078e0039 */
[----:B------:R-:W-:Y:S02]  /*4c30*/  IMAD.MOV.U32 R220, RZ, RZ, R58 ;  /* 0x000000ffffdc7224 */ /* 0x000fe400078e003a */
[----:B------:R-:W-:Y:S01]  /*4c40*/  IMAD.MOV.U32 R221, RZ, RZ, R59 ;  /* 0x000000ffffdd7224 */ /* 0x000fe200078e003b */
[----:B------:R-:W-:Y:S02]  /*4c50*/  ULEA UR5, UR11, UR5, 0x5 ;  /* 0x000000050b057291 */ /* 0x000fe4000f8e28ff */
[----:B------:R-:W-:Y:S01]  /*4c60*/  ULEA UR4, UR14, UR4, 0x5 ;  /* 0x000000040e047291 */ /* 0x000fe2000f8e28ff */
[----:B------:R-:W-:Y:S11]  /*4c70*/  BRA.U !UP0, `(.L_x_1) ;  /* 0xffffffd508047547 */ /* 0x000ff6000b83ffff */
.L_x_0:
[C---:B------:R-:W-:Y:S01]  /*4c80*/  FSETP.GT.AND P2, PT, |R223|.reuse, 8.50705917302346158658e+37, PT ;  /* 0x7e800000df00780b */ /* 0x040fe20003f44200 */
[C---:B------:R-:W-:Y:S01]  /*4c90*/  FMUL R4, R223.reuse, 8388608 ;  /* 0x4b000000df047820 */ /* 0x040fe20000400000 */
[C---:B------:R-:W-:Y:S01]  /*4ca0*/  FSETP.GEU.AND P3, PT, |R223|.reuse, 1.175494350822287508e-38, PT ;  /* 0x00800000df00780b */ /* 0x040fe20003f6e200 */
[----:B0-----:R-:W-:Y:S01]  /*4cb0*/  FMUL R5, R222, 8388608 ;  /* 0x4b000000de057820 */ /* 0x001fe20000400000 */
[----:B------:R-:W-:Y:S01]  /*4cc0*/  FSETP.GEU.AND P6, PT, R223, 1.175494350822287508e-38, PT ;  /* 0x00800000df00780b */ /* 0x000fe20003fce000 */
[----:B------:R-:W-:Y:S01]  /*4cd0*/  FMUL R12, R221, 8388608 ;  /* 0x4b000000dd0c7820 */ /* 0x000fe20000400000 */
[----:B------:R-:W-:Y:S01]  /*4ce0*/  SHF.R.U32.HI R3, RZ, 0x1, R0 ;  /* 0x00000001ff037819 */ /* 0x000fe20000011600 */
[----:B------:R-:W-:Y:S01]  /*4cf0*/  BAR.SYNC.DEFER_BLOCKING 0x0 ;  /* 0x0000000000007b1d */ /* 0x000fe20000010000 */
[----:B------:R-:W-:Y:S02]  /*4d00*/  FSEL R4, R4, R223, !P6 ;  /* 0x000000df04047208 */ /* 0x000fe40007000000 */
[----:B------:R-:W-:-:S02]  /*4d10*/  LOP3.LUT R3, R3, 0xc, RZ, 0xc0, !PT ;  /* 0x0000000c03037812 */ /* 0x000fc400078ec0ff */
[----:B------:R-:W-:Y:S01]  /*4d20*/  LEA R2, R2, UR7, 0x4 ;  /* 0x0000000702027c11 */ /* 0x000fe2000f8e20ff */
[----:B------:R-:W-:Y:S01]  /*4d30*/  @P2 FMUL R223, R223, 0.25 ;  /* 0x3e800000dfdf2820 */ /* 0x000fe20000400000 */
[----:B------:R-:W-:Y:S01]  /*4d40*/  @P2 FMUL R87, R87, 0.25 ;  /* 0x3e80000057572820 */ /* 0x000fe20000400000 */
[----:B------:R-:W-:Y:S01]  /*4d50*/  @P2 FMUL R86, R86, 0.25 ;  /* 0x3e80000056562820 */ /* 0x000fe20000400000 */
[----:B------:R-:W-:Y:S01]  /*4d60*/  @P2 FMUL R75, R75, 0.25 ;  /* 0x3e8000004b4b2820 */ /* 0x000fe20000400000 */
[----:B------:R-:W-:Y:S01]  /*4d70*/  @!P3 FMUL R223, R223, 16777216 ;  /* 0x4b800000dfdfb820 */ /* 0x000fe20000400000 */
[----:B------:R-:W-:Y:S02]  /*4d80*/  IMAD.IADD R2, R3, 0x1, R2 ;  /* 0x0000000103027824 */ /* 0x000fe400078e0202 */
[----:B------:R-:W-:Y:S01]  /*4d90*/  @P2 FMUL R74, R74, 0.25 ;  /* 0x3e8000004a4a2820 */ /* 0x000fe20000400000 */
[----:B------:R-:W-:Y:S01]  /*4da0*/  @P2 FMUL R91, R91, 0.25 ;  /* 0x3e8000005b5b2820 */ /* 0x000fe20000400000 */
[----:B------:R-:W0:Y:S01]  /*4db0*/  MUFU.RCP R3, R223 ;  /* 0x000000df00037308 */ /* 0x000e220000001000 */
[----:B------:R-:W-:Y:S01]  /*4dc0*/  @P2 FMUL R90, R90, 0.25 ;  /* 0x3e8000005a5a2820 */ /* 0x000fe20000400000 */
[----:B------:R-:W-:Y:S01]  /*4dd0*/  @P2 FMUL R83, R83, 0.25 ;  /* 0x3e80000053532820 */ /* 0x000fe20000400000 */
[----:B------:R-:W-:Y:S01]  /*4de0*/  @P2 FMUL R82, R82, 0.25 ;  /* 0x3e80000052522820 */ /* 0x000fe20000400000 */
[C---:B------:R-:W-:Y:S01]  /*4df0*/  FSETP.GEU.AND P2, PT, R222.reuse, 1.175494350822287508e-38, PT ;  /* 0x00800000de00780b */ /* 0x040fe20003f4e000 */
[----:B------:R-:W-:Y:S01]  /*4e00*/  @!P3 FMUL R87, R87, 16777216 ;  /* 0x4b8000005757b820 */ /* 0x000fe20000400000 */
[----:B------:R-:W-:Y:S01]  /*4e10*/  FSETP.GT.AND P1, PT, |R222|, 8.50705917302346158658e+37, PT ;  /* 0x7e800000de00780b */ /* 0x000fe20003f24200 */
[----:B------:R-:W-:Y:S01]  /*4e20*/  @!P3 FMUL R86, R86, 16777216 ;  /* 0x4b8000005656b820 */ /* 0x000fe20000400000 */
[----:B------:R-:W-:Y:S01]  /*4e30*/  @!P3 FMUL R75, R75, 16777216 ;  /* 0x4b8000004b4bb820 */ /* 0x000fe20000400000 */
[----:B------:R-:W-:Y:S01]  /*4e40*/  @!P3 FMUL R74, R74, 16777216 ;  /* 0x4b8000004a4ab820 */ /* 0x000fe20000400000 */
[----:B------:R-:W-:Y:S01]  /*4e50*/  @!P3 FMUL R91, R91, 16777216 ;  /* 0x4b8000005b5bb820 */ /* 0x000fe20000400000 */
[----:B------:R-:W-:Y:S01]  /*4e60*/  @!P3 FMUL R90, R90, 16777216 ;  /* 0x4b8000005a5ab820 */ /* 0x000fe20000400000 */
[----:B------:R-:W-:Y:S01]  /*4e70*/  @!P3 FMUL R83, R83, 16777216 ;  /* 0x4b8000005353b820 */ /* 0x000fe20000400000 */
[----:B------:R-:W-:Y:S01]  /*4e80*/  @!P3 FMUL R82, R82, 16777216 ;  /* 0x4b8000005252b820 */ /* 0x000fe20000400000 */
[----:B------:R-:W-:Y:S01]  /*4e90*/  FSEL R5, R5, R222, !P2 ;  /* 0x000000de05057208 */ /* 0x000fe20005000000 */
[----:B------:R-:W-:Y:S01]  /*4ea0*/  VIADD R6, R4, 0xc0cafb0d ;  /* 0xc0cafb0d04067836 */ /* 0x000fe20000000000 */
[----:B------:R-:W-:Y:S01]  /*4eb0*/  FSETP.GEU.AND P3, PT, |R222|, 1.175494350822287508e-38, PT ;  /* 0x00800000de00780b */ /* 0x000fe20003f6e200 */
[C---:B0-----:R-:W-:Y:S01]  /*4ec0*/  FMUL R33, R3.reuse, R87 ;  /* 0x0000005703217220 */ /* 0x041fe20000400000 */
[C---:B------:R-:W-:Y:S01]  /*4ed0*/  FMUL R34, R3.reuse, R86 ;  /* 0x0000005603227220 */ /* 0x040fe20000400000 */
[C---:B------:R-:W-:Y:S01]  /*4ee0*/  FMUL R37, R3.reuse, R75 ;  /* 0x0000004b03257220 */ /* 0x040fe20000400000 */
[C---:B------:R-:W-:Y:S01]  /*4ef0*/  FMUL R38, R3.reuse, R74 ;  /* 0x0000004a03267220 */ /* 0x040fe20000400000 */
[C---:B------:R-:W-:Y:S01]  /*4f00*/  FMUL R41, R3.reuse, R91 ;  /* 0x0000005b03297220 */ /* 0x040fe20000400000 */
[C---:B------:R-:W-:Y:S01]  /*4f10*/  FMUL R42, R3.reuse, R90 ;  /* 0x0000005a032a7220 */ /* 0x040fe20000400000 */
[C---:B------:R-:W-:Y:S01]  /*4f20*/  FMUL R45, R3.reuse, R83 ;  /* 0x00000053032d7220 */ /* 0x040fe20000400000 */
[----:B------:R-:W-:Y:S01]  /*4f30*/  FMUL R46, R3, R82 ;  /* 0x00000052032e7220 */ /* 0x000fe20000400000 */
[----:B------:R-:W-:-:S02]  /*4f40*/  VIADD R3, R5, 0xc0cafb0d ;  /* 0xc0cafb0d05037836 */ /* 0x000fc40000000000 */
[----:B------:R-:W-:Y:S01]  /*4f50*/  @P1 FMUL R85, R85, 0.25 ;  /* 0x3e80000055551820 */ /* 0x000fe20000400000 */
[----:B------:R-:W-:Y:S01]  /*4f60*/  @P1 FMUL R222, R222, 0.25 ;  /* 0x3e800000dede1820 */ /* 0x000fe20000400000 */
[----:B------:R-:W-:Y:S01]  /*4f70*/  @P1 FMUL R84, R84, 0.25 ;  /* 0x3e80000054541820 */ /* 0x000fe20000400000 */
[----:B------:R-:W-:Y:S01]  /*4f80*/  @P1 FMUL R73, R73, 0.25 ;  /* 0x3e80000049491820 */ /* 0x000fe20000400000 */
[----:B------:R-:W-:Y:S01]  /*4f90*/  LOP3.LUT R10, R3, 0xff800000, RZ, 0xc0, !PT ;  /* 0xff800000030a7812 */ /* 0x000fe200078ec0ff */
[----:B------:R-:W-:Y:S01]  /*4fa0*/  @P1 FMUL R72, R72, 0.25 ;  /* 0x3e80000048481820 */ /* 0x000fe20000400000 */
[----:B------:R-:W-:Y:S01]  /*4fb0*/  @P1 FMUL R89, R89, 0.25 ;  /* 0x3e80000059591820 */ /* 0x000fe20000400000 */
[----:B------:R-:W-:Y:S01]  /*4fc0*/  @P1 FMUL R88, R88, 0.25 ;  /* 0x3e80000058581820 */ /* 0x000fe20000400000 */
[----:B------:R-:W-:Y:S01]  /*4fd0*/  @P1 FMUL R81, R81, 0.25 ;  /* 0x3e80000051511820 */ /* 0x000fe20000400000 */
[----:B------:R-:W-:Y:S01]  /*4fe0*/  @P1 FMUL R80, R80, 0.25 ;  /* 0x3e80000050501820 */ /* 0x000fe20000400000 */
[----:B------:R-:W-:Y:S01]  /*4ff0*/  LOP3.LUT R11, R6, 0xff800000, RZ, 0xc0, !PT ;  /* 0xff800000060b7812 */ /* 0x000fe200078ec0ff */
[----:B------:R-:W-:Y:S01]  /*5000*/  @!P3 FMUL R222, R222, 16777216 ;  /* 0x4b800000dedeb820 */ /* 0x000fe20000400000 */
[----:B------:R-:W-:Y:S01]  /*5010*/  FSETP.GT.AND P1, PT, |R220|, 8.50705917302346158658e+37, PT ;  /* 0x7e800000dc00780b */ /* 0x000fe20003f24200 */
[----:B------:R-:W-:Y:S01]  /*5020*/  @!P3 FMUL R85, R85, 16777216 ;  /* 0x4b8000005555b820 */ /* 0x000fe20000400000 */
[----:B------:R-:W-:Y:S01]  /*5030*/  FSEL R8, RZ, -23, P6 ;  /* 0xc1b80000ff087808 */ /* 0x000fe20003000000 */
[----:B------:R-:W-:Y:S01]  /*5040*/  @!P3 FMUL R84, R84, 16777216 ;  /* 0x4b8000005454b820 */ /* 0x000fe20000400000 */
[----:B------:R-:W-:Y:S01]  /*5050*/  FSEL R7, RZ, -23, P2 ;  /* 0xc1b80000ff077808 */ /* 0x000fe20001000000 */
[----:B------:R-:W-:Y:S01]  /*5060*/  @!P3 FMUL R73, R73, 16777216 ;  /* 0x4b8000004949b820 */ /* 0x000fe20000400000 */
[----:B------:R-:W-:Y:S01]  /*5070*/  I2FP.F32.S32 R6, R10 ;  /* 0x0000000a00067245 */ /* 0x000fe20000201400 */
[----:B------:R-:W-:Y:S01]  /*5080*/  @!P3 FMUL R72, R72, 16777216 ;  /* 0x4b8000004848b820 */ /* 0x000fe20000400000 */
[----:B------:R-:W-:Y:S01]  /*5090*/  FSETP.GT.AND P6, PT, |R221|, 8.50705917302346158658e+37, PT ;  /* 0x7e800000dd00780b */ /* 0x000fe20003fc4200 */
[----:B------:R-:W-:Y:S01]  /*50a0*/  @!P3 FMUL R89, R89, 16777216 ;  /* 0x4b8000005959b820 */ /* 0x000fe20000400000 */
[----:B------:R-:W-:Y:S01]  /*50b0*/  @!P3 FMUL R88, R88, 16777216 ;  /* 0x4b8000005858b820 */ /* 0x000fe20000400000 */
[----:B------:R-:W-:Y:S01]  /*50c0*/  @!P3 FMUL R81, R81, 16777216 ;  /* 0x4b8000005151b820 */ /* 0x000fe20000400000 */
[----:B------:R-:W-:Y:S01]  /*50d0*/  @!P3 FMUL R80, R80, 16777216 ;  /* 0x4b8000005050b820 */ /* 0x000fe20000400000 */
[----:B------:R-:W-:Y:S01]  /*50e0*/  FSETP.GEU.AND P3, PT, |R220|, 1.175494350822287508e-38, PT ;  /* 0x00800000dc00780b */ /* 0x000fe20003f6e200 */
[----:B------:R-:W-:Y:S01]  /*50f0*/  FFMA.FTZ R7, R6, 1.1920928955078125e-07, R7 ;  /* 0x3400000006077823 */ /* 0x000fe20000010007 */
[C---:B------:R-:W-:Y:S01]  /*5100*/  FSETP.GEU.AND P5, PT, |R221|.reuse, 1.175494350822287508e-38, PT ;  /* 0x00800000dd00780b */ /* 0x040fe20003fae200 */
[C---:B------:R-:W-:Y:S01]  /*5110*/  FMUL R6, R220.reuse, 8388608 ;  /* 0x4b000000dc067820 */ /* 0x040fe20000400000 */
[----:B------:R-:W-:Y:S01]  /*5120*/  FSETP.GEU.AND P2, PT, R220, 1.175494350822287508e-38, PT ;  /* 0x00800000dc00780b */ /* 0x000fe20003f4e000 */
[----:B------:R-:W0:Y:S01]  /*5130*/  MUFU.RCP R13, R222 ;  /* 0x000000de000d7308 */ /* 0x000e220000001000 */
[----:B------:R-:W-:Y:S01]  /*5140*/  FSETP.GEU.AND P4, PT, R221, 1.175494350822287508e-38, PT ;  /* 0x00800000dd00780b */ /* 0x000fe20003f8e000 */
[----:B------:R-:W-:Y:S01]  /*5150*/  @P1 FMUL R77, R77, 0.25 ;  /* 0x3e8000004d4d1820 */ /* 0x000fe20000400000 */
[----:B------:R-:W-:Y:S01]  /*5160*/  FSEL R6, R6, R220, !P2 ;  /* 0x000000dc06067208 */ /* 0x000fe20005000000 */
[----:B------:R-:W-:Y:S01]  /*5170*/  @P1 FMUL R220, R220, 0.25 ;  /* 0x3e800000dcdc1820 */ /* 0x000fe20000400000 */
[----:B------:R-:W-:Y:S01]  /*5180*/  FSEL R3, R12, R221, !P4 ;  /* 0x000000dd0c037208 */ /* 0x000fe20006000000 */
[----:B------:R-:W-:Y:S01]  /*5190*/  @P6 FMUL R221, R221, 0.25 ;  /* 0x3e800000dddd6820 */ /* 0x000fe20000400000 */
[----:B------:R-:W-:Y:S01]  /*51a0*/  I2FP.F32.S32 R9, R11 ;  /* 0x0000000b00097245 */ /* 0x000fe20000201400 */
[----:B------:R-:W-:Y:S01]  /*51b0*/  @!P3 FMUL R220, R220, 16777216 ;  /* 0x4b800000dcdcb820 */ /* 0x000fe20000400000 */
[----:B------:R-:W-:Y:S01]  /*51c0*/  @P1 FMUL R76, R76, 0.25 ;  /* 0x3e8000004c4c1820 */ /* 0x000fe20000400000 */
[----:B------:R-:W-:Y:S01]  /*51d0*/  @!P5 FMUL R221, R221, 16777216 ;  /* 0x4b800000ddddd820 */ /* 0x000fe20000400000 */
[----:B------:R-:W-:Y:S01]  /*51e0*/  @P1 FMUL R93, R93, 0.25 ;  /* 0x3e8000005d5d1820 */ /* 0x000fe20000400000 */
[----:B------:R-:W1:Y:S01]  /*51f0*/  MUFU.RCP R19, R220 ;  /* 0x000000dc00137308 */ /* 0x000e620000001000 */
[----:B------:R-:W-:Y:S01]  /*5200*/  FFMA.FTZ R8, R9, 1.1920928955078125e-07, R8 ;  /* 0x3400000009087823 */ /* 0x000fe20000010008 */
[----:B------:R-:W-:Y:S01]  /*5210*/  @P1 FMUL R92, R92, 0.25 ;  /* 0x3e8000005c5c1820 */ /* 0x000fe20000400000 */
[----:B------:R-:W-:Y:S01]  /*5220*/  @P1 FMUL R69, R69, 0.25 ;  /* 0x3e80000045451820 */ /* 0x000fe20000400000 */
[----:B------:R-:W-:Y:S01]  /*5230*/  @P1 FMUL R68, R68, 0.25 ;  /* 0x3e80000044441820 */ /* 0x000fe20000400000 */
[----:B------:R-:W-:Y:S01]  /*5240*/  @P1 FMUL R97, R97, 0.25 ;  /* 0x3e80000061611820 */ /* 0x000fe20000400000 */
[----:B------:R-:W-:Y:S01]  /*5250*/  @P1 FMUL R96, R96, 0.25 ;  /* 0x3e80000060601820 */ /* 0x000fe20000400000 */
[----:B------:R-:W-:Y:S01]  /*5260*/  @P6 FMUL R95, R95, 0.25 ;  /* 0x3e8000005f5f6820 */ /* 0x000fe20000400000 */
[----:B------:R-:W2:Y:S01]  /*5270*/  MUFU.RCP R9, R221 ;  /* 0x000000dd00097308 */ /* 0x000ea20000001000 */
[----:B------:R-:W-:Y:S01]  /*5280*/  @P6 FMUL R94, R94, 0.25 ;  /* 0x3e8000005e5e6820 */ /* 0x000fe20000400000 */
[----:B------:R-:W-:Y:S01]  /*5290*/  @P6 FMUL R71, R71, 0.25 ;  /* 0x3e80000047476820 */ /* 0x000fe20000400000 */
[----:B------:R-:W-:Y:S01]  /*52a0*/  @P6 FMUL R70, R70, 0.25 ;  /* 0x3e80000046466820 */ /* 0x000fe20000400000 */
[----:B------:R-:W-:Y:S01]  /*52b0*/  @P6 FMUL R99, R99, 0.25 ;  /* 0x3e80000063636820 */ /* 0x000fe20000400000 */
[----:B------:R-:W-:Y:S01]  /*52c0*/  @P6 FMUL R98, R98, 0.25 ;  /* 0x3e80000062626820 */ /* 0x000fe20000400000 */
[----:B------:R-:W-:Y:S01]  /*52d0*/  @P6 FMUL R79, R79, 0.25 ;  /* 0x3e8000004f4f6820 */ /* 0x000fe20000400000 */
[----:B------:R-:W-:Y:S01]  /*52e0*/  @P6 FMUL R78, R78, 0.25 ;  /* 0x3e8000004e4e6820 */ /* 0x000fe20000400000 */
[----:B------:R-:W-:Y:S01]  /*52f0*/  @!P3 FMUL R77, R77, 16777216 ;  /* 0x4b8000004d4db820 */ /* 0x000fe20000400000 */
[----:B------:R-:W-:Y:S01]  /*5300*/  @!P3 FMUL R76, R76, 16777216 ;  /* 0x4b8000004c4cb820 */ /* 0x000fe20000400000 */
[----:B------:R-:W-:Y:S01]  /*5310*/  @!P3 FMUL R93, R93, 16777216 ;  /* 0x4b8000005d5db820 */ /* 0x000fe20000400000 */
[----:B------:R-:W-:Y:S01]  /*5320*/  @!P3 FMUL R92, R92, 16777216 ;  /* 0x4b8000005c5cb820 */ /* 0x000fe20000400000 */
[----:B------:R-:W-:-:S02]  /*5330*/  VIADD R12, R6, 0xc0cafb0d ;  /* 0xc0cafb0d060c7836 */ /* 0x000fc40000000000 */
[----:B------:R-:W-:Y:S01]  /*5340*/  @!P3 FMUL R69, R69, 16777216 ;  /* 0x4b8000004545b820 */ /* 0x000fe20000400000 */
[----:B------:R-:W-:Y:S02]  /*5350*/  VIADD R15, R3, 0xc0cafb0d ;  /* 0xc0cafb0d030f7836 */ /* 0x000fe40000000000 */
[----:B------:R-:W-:Y:S01]  /*5360*/  @!P3 FMUL R68, R68, 16777216 ;  /* 0x4b8000004444b820 */ /* 0x000fe20000400000 */
[----:B------:R-:W-:Y:S01]  /*5370*/  @!P3 FMUL R97, R97, 16777216 ;  /* 0x4b8000006161b820 */ /* 0x000fe20000400000 */
[----:B------:R-:W-:Y:S01]  /*5380*/  @!P3 FMUL R96, R96, 16777216 ;  /* 0x4b8000006060b820 */ /* 0x000fe20000400000 */
[C---:B0-----:R-:W-:Y:S01]  /*5390*/  FMUL R39, R13.reuse, R73 ;  /* 0x000000490d277220 */ /* 0x041fe20000400000 */
[C---:B------:R-:W-:Y:S01]  /*53a0*/  FMUL R40, R13.reuse, R72 ;  /* 0x000000480d287220 */ /* 0x040fe20000400000 */
[C---:B------:R-:W-:Y:S01]  /*53b0*/  FMUL R43, R13.reuse, R89 ;  /* 0x000000590d2b7220 */ /* 0x040fe20000400000 */
[C---:B------:R-:W-:Y:S01]  /*53c0*/  FMUL R44, R13.reuse, R88 ;  /* 0x000000580d2c7220 */ /* 0x040fe20000400000 */
[C---:B------:R-:W-:Y:S01]  /*53d0*/  FMUL R47, R13.reuse, R81 ;  /* 0x000000510d2f7220 */ /* 0x040fe20000400000 */
[----:B------:R-:W-:Y:S01]  /*53e0*/  FMUL R48, R13, R80 ;  /* 0x000000500d307220 */ /* 0x000fe20000400000 */
[----:B------:R-:W-:Y:S01]  /*53f0*/  @!P5 FMUL R95, R95, 16777216 ;  /* 0x4b8000005f5fd820 */ /* 0x000fe20000400000 */
[----:B------:R-:W-:Y:S01]  /*5400*/  @!P5 FMUL R94, R94, 16777216 ;  /* 0x4b8000005e5ed820 */ /* 0x000fe20000400000 */
[----:B------:R-:W-:Y:S01]  /*5410*/  @!P5 FMUL R71, R71, 16777216 ;  /* 0x4b8000004747d820 */ /* 0x000fe20000400000 */
[----:B------:R-:W-:Y:S01]  /*5420*/  @!P5 FMUL R70, R70, 16777216 ;  /* 0x4b8000004646d820 */ /* 0x000fe20000400000 */
[----:B------:R-:W-:Y:S01]  /*5430*/  @!P5 FMUL R99, R99, 16777216 ;  /* 0x4b8000006363d820 */ /* 0x000fe20000400000 */
[----:B------:R-:W-:Y:S01]  /*5440*/  @!P5 FMUL R98, R98, 16777216 ;  /* 0x4b8000006262d820 */ /* 0x000fe20000400000 */
[C---:B------:R-:W-:Y:S01]  /*5450*/  FMUL R35, R13.reuse, R85 ;  /* 0x000000550d237220 */ /* 0x040fe20000400000 */
[----:B------:R-:W-:Y:S01]  /*5460*/  FMUL R36, R13, R84 ;  /* 0x000000540d247220 */ /* 0x000fe20000400000 */
[----:B------:R-:W-:Y:S01]  /*5470*/  @!P5 FMUL R79, R79, 16777216 ;  /* 0x4b8000004f4fd820 */ /* 0x000fe20000400000 */
[----:B------:R-:W-:Y:S01]  /*5480*/  @!P5 FMUL R78, R78, 16777216 ;  /* 0x4b8000004e4ed820 */ /* 0x000fe20000400000 */
[C---:B-1----:R-:W-:Y:S01]  /*5490*/  FMUL R20, R19.reuse, R77 ;  /* 0x0000004d13147220 */ /* 0x042fe20000400000 */
[C---:B------:R-:W-:Y:S01]  /*54a0*/  FMUL R21, R19.reuse, R76 ;  /* 0x0000004c13157220 */ /* 0x040fe20000400000 */
[C---:B------:R-:W-:Y:S01]  /*54b0*/  FMUL R24, R19.reuse, R93 ;  /* 0x0000005d13187220 */ /* 0x040fe20000400000 */
[C---:B------:R-:W-:Y:S01]  /*54c0*/  FMUL R25, R19.reuse, R92 ;  /* 0x0000005c13197220 */ /* 0x040fe20000400000 */
[C---:B------:R-:W-:Y:S01]  /*54d0*/  FMUL R28, R19.reuse, R69 ;  /* 0x00000045131c7220 */ /* 0x040fe20000400000 */
[C---:B------:R-:W-:Y:S01]  /*54e0*/  FMUL R29, R19.reuse, R68 ;  /* 0x00000044131d7220 */ /* 0x040fe20000400000 */
[C---:B------:R-:W-:Y:S01]  /*54f0*/  FMUL R32, R19.reuse, R97 ;  /* 0x0000006113207220 */ /* 0x040fe20000400000 */
[----:B------:R-:W-:Y:S01]  /*5500*/  LOP3.LUT R13, R12, 0xff800000, RZ, 0xc0, !PT ;  /* 0xff8000000c0d7812 */ /* 0x000fe200078ec0ff */
[----:B------:R-:W-:Y:S01]  /*5510*/  FMUL R19, R19, R96 ;  /* 0x0000006013137220 */ /* 0x000fe20000400000 */
[----:B------:R-:W-:Y:S01]  /*5520*/  LOP3.LUT R16, R15, 0xff800000, RZ, 0xc0, !PT ;  /* 0xff8000000f107812 */ /* 0x000fe200078ec0ff */
[C---:B--2---:R-:W-:Y:S01]  /*5530*/  FMUL R22, R9.reuse, R95 ;  /* 0x0000005f09167220 */ /* 0x044fe20000400000 */
[C---:B------:R-:W-:Y:S01]  /*5540*/  FMUL R23, R9.reuse, R94 ;  /* 0x0000005e09177220 */ /* 0x040fe20000400000 */
[C---:B------:R-:W-:Y:S01]  /*5550*/  FMUL R26, R9.reuse, R71 ;  /* 0x00000047091a7220 */ /* 0x040fe20000400000 */
[C---:B------:R-:W-:Y:S01]  /*5560*/  FMUL R27, R9.reuse, R70 ;  /* 0x00000046091b7220 */ /* 0x040fe20000400000 */
[C---:B------:R-:W-:Y:S01]  /*5570*/  FMUL R30, R9.reuse, R99 ;  /* 0x00000063091e7220 */ /* 0x040fe20000400000 */
[----:B------:R-:W-:Y:S01]  /*5580*/  FMUL R31, R9, R98 ;  /* 0x00000062091f7220 */ /* 0x000fe20000400000 */
[----:B------:R-:W-:Y:S01]  /*5590*/  F2FP.SATFINITE.E4M3.F32.PACK_AB_MERGE_C R47, R47, R48, RZ ;  /* 0x000000302f2f723e */ /* 0x000fe200048070ff */
[----:B------:R-:W-:Y:S01]  /*55a0*/  FMUL R17, R9, R79 ;  /* 0x0000004f09117220 */ /* 0x000fe20000400000 */
[----:B------:R-:W-:Y:S01]  /*55b0*/  F2FP.SATFINITE.E4M3.F32.PACK_AB_MERGE_C R43, R43, R44, RZ ;  /* 0x0000002c2b2b723e */ /* 0x000fe200048070ff */
[----:B------:R-:W-:Y:S01]  /*55c0*/  FMUL R18, R9, R78 ;  /* 0x0000004e09127220 */ /* 0x000fe20000400000 */
[----:B------:R-:W-:Y:S01]  /*55d0*/  F2FP.SATFINITE.E4M3.F32.PACK_AB_MERGE_C R39, R39, R40, RZ ;  /* 0x000000282727723e */ /* 0x000fe200048070ff */
[----:B------:R-:W-:Y:S01]  /*55e0*/  IMAD.IADD R10, R5, 0x1, -R10 ;  /* 0x00000001050a7824 */ /* 0x000fe200078e0a0a */
[----:B------:R-:W-:Y:S01]  /*55f0*/  F2FP.SATFINITE.E4M3.F32.PACK_AB_MERGE_C R45, R45, R46, RZ ;  /* 0x0000002e2d2d723e */ /* 0x000fe200048070ff */
[----:B------:R-:W-:Y:S01]  /*5600*/  IMAD.IADD R11, R4, 0x1, -R11 ;  /* 0x00000001040b7824 */ /* 0x000fe200078e0a0b */
[----:B------:R-:W-:Y:S01]  /*5610*/  F2FP.SATFINITE.E4M3.F32.PACK_AB_MERGE_C R41, R41, R42, RZ ;  /* 0x0000002a2929723e */ /* 0x000fe200048070ff */
[----:B------:R-:W-:Y:S01]  /*5620*/  FADD R10, R10, -1 ;  /* 0xbf8000000a0a7421 */ /* 0x000fe20000000000 */
[----:B------:R-:W-:Y:S01]  /*5630*/  F2FP.SATFINITE.E4M3.F32.PACK_AB_MERGE_C R37, R37, R38, RZ ;  /* 0x000000262525723e */ /* 0x000fe200048070ff */
[----:B------:R-:W0:Y:S01]  /*5640*/  LDC R42, c[0x0][0x3e8] ;  /* 0x0000fa00ff2a7b82 */ /* 0x000e220000000800 */
[----:B------:R-:W-:Y:S01]  /*5650*/  FSEL R14, RZ, -23, P4 ;  /* 0xc1b80000ff0e7808 */ /* 0x000fe20002000000 */
[----:B------:R-:W-:Y:S01]  /*5660*/  FADD R11, R11, -1 ;  /* 0xbf8000000b0b7421 */ /* 0x000fe20000000000 */
[----:B------:R-:W-:Y:S01]  /*5670*/  FSEL R9, RZ, -23, P2 ;  /* 0xc1b80000ff097808 */ /* 0x000fe20001000000 */
[----:B------:R-:W1:Y:S01]  /*5680*/  LDCU.64 UR4, c[0x0][0x3e0] ;  /* 0x00007c00ff0477ac */ /* 0x000e620008000a00 */
[----:B------:R-:W-:Y:S01]  /*5690*/  I2FP.F32.S32 R12, R13 ;  /* 0x0000000d000c7245 */ /* 0x000fe20000201400 */
[----:B------:R-:W-:Y:S01]  /*56a0*/  IMAD.IADD R13, R6, 0x1, -R13 ;  /* 0x00000001060d7824 */ /* 0x000fe200078e0a0d */
[----:B------:R-:W-:Y:S01]  /*56b0*/  I2FP.F32.S32 R15, R16 ;  /* 0x00000010000f7245 */ /* 0x000fe20000201400 */
[----:B------:R-:W-:Y:S01]  /*56c0*/  IMAD.IADD R16, R3, 0x1, -R16 ;  /* 0x0000000103107824 */ /* 0x000fe200078e0a10 */
[----:B------:R-:W-:Y:S01]  /*56d0*/  F2FP.SATFINITE.E4M3.F32.PACK_AB_MERGE_C R19, R32, R19, RZ ;  /* 0x000000132013723e */ /* 0x000fe200048070ff */
[----:B------:R-:W-:Y:S01]  /*56e0*/  FFMA.FTZ R12, R12, 1.1920928955078125e-07, R9 ;  /* 0x340000000c0c7823 */ /* 0x000fe20000010009 */
[----:B------:R-:W-:Y:S01]  /*56f0*/  F2FP.SATFINITE.E4M3.F32.PACK_AB_MERGE_C R35, R35, R36, RZ ;  /* 0x000000242323723e */ /* 0x000fe200048070ff */
[----:B------:R-:W-:Y:S01]  /*5700*/  FFMA.FTZ R15, R15, 1.1920928955078125e-07, R14 ;  /* 0x340000000f0f7823 */ /* 0x000fe2000001000e */
[----:B------:R-:W-:Y:S01]  /*5710*/  F2FP.SATFINITE.E4M3.F32.PACK_AB_MERGE_C R30, R30, R31, RZ ;  /* 0x0000001f1e1e723e */ /* 0x000fe200048070ff */
[----:B------:R-:W-:Y:S01]  /*5720*/  FADD R13, R13, -1 ;  /* 0xbf8000000d0d7421 */ /* 0x000fe20000000000 */
[----:B------:R-:W-:Y:S01]  /*5730*/  F2FP.SATFINITE.E4M3.F32.PACK_AB_MERGE_C R26, R26, R27, RZ ;  /* 0x0000001b1a1a723e */ /* 0x000fe200048070ff */
[----:B------:R-:W-:Y:S01]  /*5740*/  FADD R16, R16, -1 ;  /* 0xbf80000010107421 */ /* 0x000fe20000000000 */
[----:B------:R-:W-:Y:S01]  /*5750*/  F2FP.SATFINITE.E4M3.F32.PACK_AB_MERGE_C R22, R22, R23, RZ ;  /* 0x000000171616723e */ /* 0x000fe200048070ff */
[----:B------:R-:W2:Y:S01]  /*5760*/  LDC.64 R72, c[0x0][0x398] ;  /* 0x0000e600ff487b82 */ /* 0x000ea20000000a00 */
[----:B------:R-:W-:-:S02]  /*5770*/  LOP3.LUT R47, R47, 0xffff, RZ, 0xc0, !PT ;  /* 0x0000ffff2f2f7812 */ /* 0x000fc400078ec0ff */
[----:B------:R-:W-:Y:S01]  /*5780*/  LOP3.LUT R32, R43, 0xffff, RZ, 0xc0, !PT ;  /* 0x0000ffff2b207812 */ /* 0x000fe200078ec0ff */
[----:B-1----:R-:W-:Y:S01]  /*5790*/  UIMAD UR4, UR8, UR4, URZ ;  /* 0x00000004080472a4 */ /* 0x002fe2000f8e02ff */
[----:B------:R-:W-:Y:S02]  /*57a0*/  LOP3.LUT R39, R39, 0xffff, RZ, 0xc0, !PT ;  /* 0x0000ffff27277812 */ /* 0x000fe400078ec0ff */
[----:B------:R-:W-:Y:S02]  /*57b0*/  LOP3.LUT R45, R45, 0xffff, RZ, 0xc0, !PT ;  /* 0x0000ffff2d2d7812 */ /* 0x000fe400078ec0ff */
[----:B------:R-:W-:Y:S02]  /*57c0*/  LOP3.LUT R36, R41, 0xffff, RZ, 0xc0, !PT ;  /* 0x0000ffff29247812 */ /* 0x000fe400078ec0ff */
[----:B------:R-:W-:Y:S02]  /*57d0*/  LOP3.LUT R37, R37, 0xffff, RZ, 0xc0, !PT ;  /* 0x0000ffff25257812 */ /* 0x000fe400078ec0ff */
[----:B------:R-:W-:-:S02]  /*57e0*/  F2FP.SATFINITE.E4M3.F32.PACK_AB_MERGE_C R28, R28, R29, RZ ;  /* 0x0000001d1c1c723e */ /* 0x000fc400048070ff */
[----:B------:R-:W-:Y:S02]  /*57f0*/  F2FP.SATFINITE.E4M3.F32.PACK_AB_MERGE_C R24, R24, R25, RZ ;  /* 0x000000191818723e */ /* 0x000fe400048070ff */
[----:B------:R-:W-:Y:S02]  /*5800*/  F2FP.SATFINITE.E4M3.F32.PACK_AB_MERGE_C R23, R17, R18, RZ ;  /* 0x000000121117723e */ /* 0x000fe400048070ff */
[----:B------:R-:W-:Y:S02]  /*5810*/  LOP3.LUT R31, R30, 0xffff, RZ, 0xc0, !PT ;  /* 0x0000ffff1e1f7812 */ /* 0x000fe400078ec0ff */
[----:B------:R-:W-:Y:S02]  /*5820*/  LOP3.LUT R40, R26, 0xffff, RZ, 0xc0, !PT ;  /* 0x0000ffff1a287812 */ /* 0x000fe400078ec0ff */
[----:B------:R-:W-:Y:S02]  /*5830*/  LOP3.LUT R43, R22, 0xffff, RZ, 0xc0, !PT ;  /* 0x0000ffff162b7812 */ /* 0x000fe400078ec0ff */
[----:B------:R-:W-:-:S02]  /*5840*/  PRMT R14, R39, 0x3340, R0 ;  /* 0x00003340270e7816 */ /* 0x000fc40000000000 */
[----:B------:R-:W-:Y:S02]  /*5850*/  PRMT R9, R47, 0x3340, R32 ;  /* 0x000033402f097816 */ /* 0x000fe40000000020 */
[----:B------:R-:W-:Y:S02]  /*5860*/  PRMT R18, R37, 0x3340, R0 ;  /* 0x0000334025127816 */ /* 0x000fe40000000000 */
[----:B------:R-:W-:Y:S02]  /*5870*/  PRMT R17, R45, 0x3340, R36 ;  /* 0x000033402d117816 */ /* 0x000fe40000000024 */
[----:B------:R-:W-:Y:S02]  /*5880*/  LOP3.LUT R29, R19, 0xffff, RZ, 0xc0, !PT ;  /* 0x0000ffff131d7812 */ /* 0x000fe400078ec0ff */
[----:B------:R-:W-:Y:S02]  /*5890*/  LOP3.LUT R38, R28, 0xffff, RZ, 0xc0, !PT ;  /* 0x0000ffff1c267812 */ /* 0x000fe400078ec0ff */
[----:B------:R-:W-:-:S02]  /*58a0*/  LOP3.LUT R41, R24, 0xffff, RZ, 0xc0, !PT ;  /* 0x0000ffff18297812 */ /* 0x000fc400078ec0ff */
[----:B------:R-:W-:Y:S02]  /*58b0*/  PRMT R25, R43, 0x3340, R0 ;  /* 0x000033402b197816 */ /* 0x000fe40000000000 */
[----:B------:R-:W-:Y:S02]  /*58c0*/  PRMT R24, R31, 0x3340, R40 ;  /* 0x000033401f187816 */ /* 0x000fe40000000028 */
[----:B------:R-:W-:Y:S02]  /*58d0*/  PRMT R22, R9, 0x5410, R14 ;  /* 0x0000541009167816 */ /* 0x000fe4000000000e */
[----:B------:R-:W-:Y:S02]  /*58e0*/  F2FP.SATFINITE.E4M3.F32.PACK_AB_MERGE_C R21, R20, R21, RZ ;  /* 0x000000151415723e */ /* 0x000fe400048070ff */
[----:B------:R-:W-:Y:S02]  /*58f0*/  PRMT R26, R17, 0x5410, R18 ;  /* 0x00005410111a7816 */ /* 0x000fe40000000012 */
[----:B------:R-:W-:-:S02]  /*5900*/  SHF.R.U32.HI R9, RZ, 0x8, R47 ;  /* 0x00000008ff097819 */ /* 0x000fc4000001162f */
[----:B------:R-:W-:Y:S02]  /*5910*/  PRMT R20, R41, 0x3340, R0 ;  /* 0x0000334029147816 */ /* 0x000fe40000000000 */
[----:B------:R-:W-:Y:S02]  /*5920*/  PRMT R19, R29, 0x3340, R38 ;  /* 0x000033401d137816 */ /* 0x000fe40000000026 */
[----:B------:R-:W-:Y:S02]  /*5930*/  SHF.R.U32.HI R17, RZ, 0x8, R32 ;  /* 0x00000008ff117819 */ /* 0x000fe40000011620 */
[----:B------:R-:W-:Y:S02]  /*5940*/  SHF.R.U32.HI R14, RZ, 0x8, R45 ;  /* 0x00000008ff0e7819 */ /* 0x000fe4000001162d */
[----:B------:R-:W-:Y:S01]  /*5950*/  SHF.R.U32.HI R18, RZ, 0x8, R36 ;  /* 0x00000008ff127819 */ /* 0x000fe20000011624 */
[----:B------:R-:W-:Y:S01]  /*5960*/  IMAD.MOV.U32 R36, RZ, RZ, 0x3dc6b27f ;  /* 0x3dc6b27fff247424 */ /* 0x000fe200078e00ff */
[----:B------:R-:W-:-:S02]  /*5970*/  F2FP.SATFINITE.E4M3.F32.PACK_AB_MERGE_C R33, R33, R34, RZ ;  /* 0x000000222121723e */ /* 0x000fc400048070ff */
[----:B------:R-:W-:Y:S02]  /*5980*/  PRMT R34, R24, 0x5410, R25 ;  /* 0x0000541018227816 */ /* 0x000fe40000000019 */
[----:B------:R-:W-:Y:S02]  /*5990*/  LOP3.LUT R24, R9, 0xffff, RZ, 0xc0, !PT ;  /* 0x0000ffff09187812 */ /* 0x000fe400078ec0ff */
[----:B------:R-:W-:Y:S02]  /*59a0*/  PRMT R30, R19, 0x5410, R20 ;  /* 0x00005410131e7816 */ /* 0x000fe40000000014 */
[----:B------:R-:W-:Y:S02]  /*59b0*/  LOP3.LUT R17, R17, 0xffff, RZ, 0xc0, !PT ;  /* 0x0000ffff11117812 */ /* 0x000fe400078ec0ff */
[----:B------:R-:W-:Y:S02]  /*59c0*/  LOP3.LUT R18, R18, 0xffff, RZ, 0xc0, !PT ;  /* 0x0000ffff12127812 */ /* 0x000fe400078ec0ff */
[----:B------:R-:W-:-:S02]  /*59d0*/  LOP3.LUT R9, R14, 0xffff, RZ, 0xc0, !PT ;  /* 0x0000ffff0e097812 */ /* 0x000fc400078ec0ff */
[----:B------:R-:W-:Y:S02]  /*59e0*/  SHF.R.U32.HI R20, RZ, 0x8, R37 ;  /* 0x00000008ff147819 */ /* 0x000fe40000011625 */
[----:B------:R-:W-:Y:S02]  /*59f0*/  PRMT R24, R24, 0x3340, R17 ;  /* 0x0000334018187816 */ /* 0x000fe40000000011 */
[----:B------:R-:W-:Y:S02]  /*5a00*/  PRMT R27, R9, 0x3340, R18 ;  /* 0x00003340091b7816 */ /* 0x000fe40000000012 */
[----:B------:R-:W-:Y:S02]  /*5a10*/  LOP3.LUT R20, R20, 0xffff, RZ, 0xc0, !PT ;  /* 0x0000ffff14147812 */ /* 0x000fe400078ec0ff */
[----:B------:R-:W-:Y:S02]  /*5a20*/  SHF.R.U32.HI R9, RZ, 0x8, R29 ;  /* 0x00000008ff097819 */ /* 0x000fe4000001161d */
[----:B------:R-:W-:-:S02]  /*5a30*/  SHF.R.U32.HI R17, RZ, 0x8, R38 ;  /* 0x00000008ff117819 */ /* 0x000fc40000011626 */
[----:B------:R-:W-:Y:S02]  /*5a40*/  SHF.R.U32.HI R19, RZ, 0x8, R39 ;  /* 0x00000008ff137819 */ /* 0x000fe40000011627 */
[----:B------:R-:W-:Y:S02]  /*5a50*/  PRMT R28, R20, 0x3340, R1 ;  /* 0x00003340141c7816 */ /* 0x000fe40000000001 */
[----:B------:R-:W-:Y:S02]  /*5a60*/  LOP3.LUT R17, R17, 0xffff, RZ, 0xc0, !PT ;  /* 0x0000ffff11117812 */ /* 0x000fe400078ec0ff */
[----:B------:R-:W-:Y:S02]  /*5a70*/  LOP3.LUT R32, R9, 0xffff, RZ, 0xc0, !PT ;  /* 0x0000ffff09207812 */ /* 0x000fe400078ec0ff */
[----:B------:R-:W-:Y:S02]  /*5a80*/  SHF.R.U32.HI R14, RZ, 0x8, R31 ;  /* 0x00000008ff0e7819 */ /* 0x000fe4000001161f */
[----:B------:R-:W-:-:S02]  /*5a90*/  SHF.R.U32.HI R18, RZ, 0x8, R40 ;  /* 0x00000008ff127819 */ /* 0x000fc40000011628 */
[----:B------:R-:W-:Y:S02]  /*5aa0*/  SHF.R.U32.HI R20, RZ, 0x8, R43 ;  /* 0x00000008ff147819 */ /* 0x000fe4000001162b */
[----:B------:R-:W-:Y:S02]  /*5ab0*/  LOP3.LUT R19, R19, 0xffff, RZ, 0xc0, !PT ;  /* 0x0000ffff13137812 */ /* 0x000fe400078ec0ff */
[----:B------:R-:W-:Y:S02]  /*5ac0*/  PRMT R32, R32, 0x3340, R17 ;  /* 0x0000334020207816 */ /* 0x000fe40000000011 */
[----:B------:R-:W-:Y:S02]  /*5ad0*/  LOP3.LUT R18, R18, 0xffff, RZ, 0xc0, !PT ;  /* 0x0000ffff12127812 */ /* 0x000fe400078ec0ff */
[----:B------:R-:W-:Y:S02]  /*5ae0*/  LOP3.LUT R9, R14, 0xffff, RZ, 0xc0, !PT ;  /* 0x0000ffff0e097812 */ /* 0x000fe400078ec0ff */
[----:B------:R-:W-:-:S02]  /*5af0*/  LOP3.LUT R20, R20, 0xffff, RZ, 0xc0, !PT ;  /* 0x0000ffff14147812 */ /* 0x000fc400078ec0ff */
[--C-:B------:R-:W-:Y:S02]  /*5b00*/  SHF.R.U32.HI R17, RZ, 0x5, R0.reuse ;  /* 0x00000005ff117819 */ /* 0x100fe40000011600 */
[----:B------:R-:W-:Y:S02]  /*5b10*/  PRMT R25, R19, 0x3340, R0 ;  /* 0x0000334013197816 */ /* 0x000fe40000000000 */
[----:B------:R-:W-:Y:S02]  /*5b20*/  SHF.R.U32.HI R19, RZ, 0x8, R41 ;  /* 0x00000008ff137819 */ /* 0x000fe40000011629 */
[----:B------:R-:W-:Y:S02]  /*5b30*/  PRMT R9, R9, 0x3340, R18 ;  /* 0x0000334009097816 */ /* 0x000fe40000000012 */
[----:B------:R-:W-:Y:S02]  /*5b40*/  PRMT R20, R20, 0x3340, R1 ;  /* 0x0000334014147816 */ /* 0x000fe40000000001 */
[----:B------:R-:W-:-:S02]  /*5b50*/  SGXT.U32 R17, R17, 0x2 ;  /* 0x000000021111781a */ /* 0x000fc40000000000 */
[----:B------:R-:W-:Y:S02]  /*5b60*/  LOP3.LUT R19, R19, 0xffff, RZ, 0xc0, !PT ;  /* 0x0000ffff13137812 */ /* 0x000fe400078ec0ff */
[----:B------:R-:W-:Y:S01]  /*5b70*/  PRMT R14, R9, 0x5410, R20 ;  /* 0x00005410090e7816 */ /* 0x000fe20000000014 */
[----:B0-----:R-:W-:Y:S02]  /*5b80*/  IMAD R17, R17, R42, RZ ;  /* 0x0000002a11117224 */ /* 0x001fe400078e02ff */
[----:B------:R-:W-:Y:S01]  /*5b90*/  FFMA.FTZ R9, R10, R36, -0.16845393180847167969 ;  /* 0xbe2c7f300a097423 */ /* 0x000fe20000010024 */
[----:B------:R-:W-:Y:S01]  /*5ba0*/  PRMT R19, R19, 0x3340, R0 ;  /* 0x0000334013137816 */ /* 0x000fe20000000000 */
[----:B------:R-:W-:Y:S02]  /*5bb0*/  IMAD R18, R42, 0x4, R17 ;  /* 0x000000042a127824 */ /* 0x000fe400078e0211 */
[----:B------:R-:W-:Y:S01]  /*5bc0*/  FFMA.FTZ R9, R10, R9, 0.1716887056827545166 ;  /* 0x3e2fcf2a0a097423 */ /* 0x000fe20000010009 */
[----:B------:R-:W-:Y:S01]  /*5bd0*/  PRMT R32, R32, 0x5410, R19 ;  /* 0x0000541020207816 */ /* 0x000fe20000000013 */
[----:B------:R-:W-:-:S02]  /*5be0*/  IMAD R19, R42, 0x4, R18 ;  /* 0x000000042a137824 */ /* 0x000fc400078e0212 */
[----:B------:R-:W-:Y:S01]  /*5bf0*/  FFMA.FTZ R9, R10, R9, -0.17900948226451873779 ;  /* 0xbe374e430a097423 */ /* 0x000fe20000010009 */
[----:B------:R-:W-:Y:S02]  /*5c00*/  PRMT R24, R24, 0x5410, R25 ;  /* 0x0000541018187816 */ /* 0x000fe40000000019 */
[----:B------:R-:W-:Y:S01]  /*5c10*/  LOP3.LUT R35, R35, 0xffff, RZ, 0xc0, !PT ;  /* 0x0000ffff23237812 */ /* 0x000fe200078ec0ff */
[----:B------:R-:W-:Y:S01]  /*5c20*/  IMAD R20, R42, 0x4, R19 ;  /* 0x000000042a147824 */ /* 0x000fe200078e0213 */
[----:B------:R-:W-:Y:S01]  /*5c30*/  LOP3.LUT R21, R21, 0xffff, RZ, 0xc0, !PT ;  /* 0x0000ffff15157812 */ /* 0x000fe200078ec0ff */
[----:B------:R-:W-:Y:S01]  /*5c40*/  FFMA.FTZ R9, R10, R9, 0.20512372255325317383 ;  /* 0x3e520bf40a097423 */ /* 0x000fe20000010009 */
[--C-:B------:R-:W-:Y:S02]  /*5c50*/  PRMT R22, R22, 0x4210, R35.reuse ;  /* 0x0000421016167816 */ /* 0x100fe40000000023 */
[----:B------:R-:W-:Y:S01]  /*5c60*/  PRMT R0, R24, 0x5210, R35 ;  /* 0x0000521018007816 */ /* 0x000fe20000000023 */
[----:B------:R-:W-:Y:S01]  /*5c70*/  FFMA.FTZ R9, R10, R9, -0.24046532809734344482 ;  /* 0xbe763c8b0a097423 */ /* 0x000fe20000010009 */
[--C-:B------:R-:W-:Y:S01]  /*5c80*/  PRMT R31, R30, 0x4210, R21.reuse ;  /* 0x000042101e1f7816 */ /* 0x100fe20000000015 */
[----:B------:R0:W-:Y:S01]  /*5c90*/  STS [R213+UR7], R22 ;  /* 0x00000016d5007988 */ /* 0x0001e20008000807 */
[----:B------:R-:W-:Y:S01]  /*5ca0*/  PRMT R35, R32, 0x5210, R21 ;  /* 0x0000521020237816 */ /* 0x000fe20000000015 */
[----:B------:R-:W-:Y:S01]  /*5cb0*/  IMAD R21, R42, 0x4, R20 ;  /* 0x000000042a157824 */ /* 0x000fe200078e0214 */
[----:B------:R-:W-:Y:S01]  /*5cc0*/  LOP3.LUT R33, R33, 0xffff, RZ, 0xc0, !PT ;  /* 0x0000ffff21217812 */ /* 0x000fe200078ec0ff */
[C---:B------:R-:W-:Y:S01]  /*5cd0*/  FFMA.FTZ R9, R10.reuse, R9, 0.28857114911079406738 ;  /* 0x3e93bf990a097423 */ /* 0x040fe20000010009 */
[----:B------:R-:W-:Y:S01]  /*5ce0*/  PRMT R28, R27, 0x5410, R28 ;  /* 0x000054101b1c7816 */ /* 0x000fe2000000001c */
[----:B------:R1:W-:Y:S01]  /*5cf0*/  STS [R213+UR7+0x80], R0 ;  /* 0x00008000d5007988 */ /* 0x0003e20008000807 */
[----:B------:R-:W-:Y:S01]  /*5d00*/  LOP3.LUT R23, R23, 0xffff, RZ, 0xc0, !PT ;  /* 0x0000ffff17177812 */ /* 0x000fe200078ec0ff */
[----:B------:R-:W-:Y:S01]  /*5d10*/  FFMA.FTZ R9, R10, R9, -0.36067417263984680176 ;  /* 0xbeb8aa490a097423 */ /* 0x000fe20000010009 */
[----:B------:R-:W-:Y:S01]  /*5d20*/  PRMT R29, R26, 0x4210, R33 ;  /* 0x000042101a1d7816 */ /* 0x000fe20000000021 */
[----:B0-----:R-:W-:Y:S01]  /*5d30*/  IMAD R22, R42, 0x4, R21 ;  /* 0x000000042a167824 */ /* 0x001fe200078e0215 */
[----:B------:R-:W-:Y:S01]  /*5d40*/  PRMT R33, R28, 0x5210, R33 ;  /* 0x000052101c217816 */ /* 0x000fe20000000021 */
[----:B------:R-:W-:Y:S01]  /*5d50*/  FFMA.FTZ R9, R10, R9, 0.48089820146560668945 ;  /* 0x3ef6384a0a097423 */ /* 0x000fe20000010009 */
[----:B------:R-:W-:-:S02]  /*5d60*/  PRMT R34, R34, 0x4210, R23 ;  /* 0x0000421022227816 */ /* 0x000fc40000000017 */
[----:B------:R-:W-:Y:S01]  /*5d70*/  PRMT R28, R14, 0x5210, R23 ;  /* 0x000052100e1c7816 */ /* 0x000fe20000000017 */
[----:B------:R-:W-:Y:S02]  /*5d80*/  IMAD R23, R42, 0x4, R22 ;  /* 0x000000042a177824 */ /* 0x000fe400078e0216 */
[----:B-1----:R-:W-:Y:S01]  /*5d90*/  FFMA.FTZ R0, R11, R36, -0.16845393180847167969 ;  /* 0xbe2c7f300b007423 */ /* 0x002fe20000010024 */
[----:B------:R-:W-:Y:S01]  /*5da0*/  LOP3.LUT R14, R213, 0x40, RZ, 0x3c, !PT ;  /* 0x00000040d50e7812 */ /* 0x000fe200078e3cff */
[----:B------:R-:W-:Y:S01]  /*5db0*/  FFMA.FTZ R9, R10, R9, -0.72134751081466674805 ;  /* 0xbf38aa3b0a097423 */ /* 0x000fe20000010009 */
[C---:B------:R-:W-:Y:S02]  /*5dc0*/  IMAD R24, R42.reuse, 0x4, R23 ;  /* 0x000000042a187824 */ /* 0x040fe400078e0217 */
[----:B------:R-:W-:Y:S01]  /*5dd0*/  FFMA.FTZ R0, R11, R0, 0.1716887056827545166 ;  /* 0x3e2fcf2a0b007423 */ /* 0x000fe20000010000 */
[----:B------:R-:W-:Y:S01]  /*5de0*/  LOP3.LUT R26, R213, 0x4, RZ, 0x3c, !PT ;  /* 0x00000004d51a7812 */ /* 0x000fe200078e3cff */
[----:B------:R0:W-:Y:S01]  /*5df0*/  STS [R14+UR7+0x400], R29 ;  /* 0x0004001d0e007988 */ /* 0x0001e20008000807 */
[----:B------:R-:W-:-:S02]  /*5e00*/  IMAD R25, R42, 0x4, R24 ;  /* 0x000000042a197824 */ /* 0x000fc400078e0218 */
[C---:B------:R-:W-:Y:S01]  /*5e10*/  FFMA.FTZ R0, R11.reuse, R0, -0.17900948226451873779 ;  /* 0xbe374e430b007423 */ /* 0x040fe20000010000 */
[----:B------:R-:W-:Y:S01]  /*5e20*/  FMUL R9, R10, R9 ;  /* 0x000000090a097220 */ /* 0x000fe20000400000 */
[----:B------:R1:W-:Y:S01]  /*5e30*/  STS [R14+UR7+0x480], R33 ;  /* 0x000480210e007988 */ /* 0x0003e20008000807 */
[----:B------:R-:W-:Y:S02]  /*5e40*/  IMAD R27, R42, 0x4, R25 ;  /* 0x000000042a1b7824 */ /* 0x000fe400078e0219 */
[----:B------:R-:W-:Y:S01]  /*5e50*/  FFMA.FTZ R0, R11, R0, 0.20512372255325317383 ;  /* 0x3e520bf40b007423 */ /* 0x000fe20000010000 */
[----:B------:R-:W-:Y:S01]  /*5e60*/  FMUL R9, R10, R9 ;  /* 0x000000090a097220 */ /* 0x000fe20000400000 */
[----:B------:R3:W-:Y:S01]  /*5e70*/  STS [R26+UR7+0x800], R31 ;  /* 0x0008001f1a007988 */ /* 0x0007e20008000807 */
[----:B------:R-:W-:Y:S01]  /*5e80*/  ISETP.GE.U32.AND P1, PT, R5, 0x7f800000, PT ;  /* 0x7f8000000500780c */ /* 0x000fe20003f26070 */
[----:B0-----:R-:W-:Y:S02]  /*5e90*/  IMAD R29, R42, 0x4, R27 ;  /* 0x000000042a1d7824 */ /* 0x001fe400078e021b */
[----:B------:R-:W-:Y:S01]  /*5ea0*/  FFMA.FTZ R0, R11, R0, -0.24046532809734344482 ;  /* 0xbe763c8b0b007423 */ /* 0x000fe20000010000 */
[----:B------:R-:W-:Y:S01]  /*5eb0*/  FFMA.FTZ R10, R10, 1.4426950216293334961, R9 ;  /* 0x3fb8aa3b0a0a7823 */ /* 0x000fe20000010009 */
[CC--:B------:R-:W-:Y:S01]  /*5ec0*/  FFMA.FTZ R9, R16.reuse, R36.reuse, -0.16845393180847167969 ;  /* 0xbe2c7f3010097423 */ /* 0x0c0fe20000010024 */
[----:B-1----:R-:W-:Y:S01]  /*5ed0*/  FFMA.FTZ R14, R13, R36, -0.16845393180847167969 ;  /* 0xbe2c7f300d0e7423 */ /* 0x002fe20000010024 */
[----:B------:R-:W-:Y:S01]  /*5ee0*/  FFMA.FTZ R0, R11, R0, 0.28857114911079406738 ;  /* 0x3e93bf990b007423 */ /* 0x000fe20000010000 */
[----:B------:R0:W-:Y:S01]  /*5ef0*/  STS [R26+UR7+0x880], R35 ;  /* 0x000880231a007988 */ /* 0x0001e20008000807 */
[----:B------:R-:W-:Y:S01]  /*5f00*/  FFMA.FTZ R9, R16, R9, 0.1716887056827545166 ;  /* 0x3e2fcf2a10097423 */ /* 0x000fe20000010009 */
[----:B------:R-:W-:Y:S01]  /*5f10*/  FFMA.FTZ R14, R13, R14, 0.1716887056827545166 ;  /* 0x3e2fcf2a0d0e7423 */ /* 0x000fe2000001000e */
[----:B---3--:R-:W-:-:S02]  /*5f20*/  IMAD R31, R42, 0x4, R29 ;  /* 0x000000042a1f7824 */ /* 0x008fc400078e021d */
[----:B------:R-:W-:Y:S01]  /*5f30*/  FFMA.FTZ R0, R11, R0, -0.36067417263984680176 ;  /* 0xbeb8aa490b007423 */ /* 0x000fe20000010000 */
[----:B------:R-:W-:Y:S01]  /*5f40*/  FFMA.FTZ R9, R16, R9, -0.17900948226451873779 ;  /* 0xbe374e4310097423 */ /* 0x000fe20000010009 */
[----:B------:R-:W-:Y:S01]  /*5f50*/  FFMA.FTZ R14, R13, R14, -0.17900948226451873779 ;  /* 0xbe374e430d0e7423 */ /* 0x000fe2000001000e */
[----:B------:R-:W-:Y:S02]  /*5f60*/  IMAD R33, R42, 0x4, R31 ;  /* 0x000000042a217824 */ /* 0x000fe400078e021f */
[----:B------:R-:W-:Y:S01]  /*5f70*/  FFMA.FTZ R0, R11, R0, 0.48089820146560668945 ;  /* 0x3ef6384a0b007423 */ /* 0x000fe20000010000 */
[----:B------:R-:W-:Y:S01]  /*5f80*/  FFMA.FTZ R9, R16, R9, 0.20512372255325317383 ;  /* 0x3e520bf410097423 */ /* 0x000fe20000010009 */
[----:B------:R-:W-:Y:S01]  /*5f90*/  FFMA.FTZ R14, R13, R14, 0.20512372255325317383 ;  /* 0x3e520bf40d0e7423 */ /* 0x000fe2000001000e */
[----:B0-----:R-:W-:Y:S02]  /*5fa0*/  IMAD R35, R42, 0x4, R33 ;  /* 0x000000042a237824 */ /* 0x001fe400078e0221 */
[----:B------:R-:W-:Y:S01]  /*5fb0*/  FFMA.FTZ R0, R11, R0, -0.72134751081466674805 ;  /* 0xbf38aa3b0b007423 */ /* 0x000fe20000010000 */
[----:B------:R-:W-:Y:S01]  /*5fc0*/  FFMA.FTZ R9, R16, R9, -0.24046532809734344482 ;  /* 0xbe763c8b10097423 */ /* 0x000fe20000010009 */
[----:B------:R-:W-:Y:S01]  /*5fd0*/  FFMA.FTZ R14, R13, R14, -0.24046532809734344482 ;  /* 0xbe763c8b0d0e7423 */ /* 0x000fe2000001000e */
[----:B------:R-:W-:-:S02]  /*5fe0*/  IMAD R37, R42, 0x4, R35 ;  /* 0x000000042a257824 */ /* 0x000fc400078e0223 */
[----:B------:R-:W-:Y:S01]  /*5ff0*/  FMUL R0, R11, R0 ;  /* 0x000000000b007220 */ /* 0x000fe20000400000 */
[----:B------:R-:W-:Y:S01]  /*6000*/  ISETP.GE.U32.AND P6, PT, R4, 0x7f800000, PT ;  /* 0x7f8000000400780c */ /* 0x000fe20003fc6070 */
[----:B------:R-:W-:Y:S01]  /*6010*/  FFMA.FTZ R14, R13, R14, 0.28857114911079406738 ;  /* 0x3e93bf990d0e7423 */ /* 0x000fe2000001000e */
[----:B------:R-:W-:Y:S02]  /*6020*/  IMAD R39, R42, 0x4, R37 ;  /* 0x000000042a277824 */ /* 0x000fe400078e0225 */
[----:B------:R-:W-:Y:S01]  /*6030*/  FFMA.FTZ R9, R16, R9, 0.28857114911079406738 ;  /* 0x3e93bf9910097423 */ /* 0x000fe20000010009 */
[----:B------:R-:W-:Y:S01]  /*6040*/  FMUL R0, R11, R0 ;  /* 0x000000000b007220 */ /* 0x000fe20000400000 */
[C---:B------:R-:W-:Y:S01]  /*6050*/  FFMA.FTZ R14, R13.reuse, R14, -0.36067417263984680176 ;  /* 0xbeb8aa490d0e7423 */ /* 0x040fe2000001000e */
[----:B------:R-:W-:Y:S01]  /*6060*/  IMAD R41, R42, 0x4, R39 ;  /* 0x000000042a297824 */ /* 0x000fe200078e0227 */
[----:B------:R-:W-:Y:S01]  /*6070*/  ISETP.GE.U32.AND P4, PT, R6, 0x7f800000, PT ;  /* 0x7f8000000600780c */ /* 0x000fe20003f86070 */
[----:B------:R-:W-:Y:S01]  /*6080*/  FFMA.FTZ R9, R16, R9, -0.36067417263984680176 ;  /* 0xbeb8aa4910097423 */ /* 0x000fe20000010009 */
[----:B------:R-:W-:Y:S01]  /*6090*/  FFMA.FTZ R14, R13, R14, 0.48089820146560668945 ;  /* 0x3ef6384a0d0e7423 */ /* 0x000fe2000001000e */
[----:B------:R-:W-:-:S02]  /*60a0*/  IMAD R43, R42, 0x4, R41 ;  /* 0x000000042a2b7824 */ /* 0x000fc400078e0229 */
[----:B------:R-:W-:Y:S01]  /*60b0*/  FFMA.FTZ R11, R11, 1.4426950216293334961, R0 ;  /* 0x3fb8aa3b0b0b7823 */ /* 0x000fe20000010000 */
[----:B------:R-:W-:Y:S01]  /*60c0*/  FFMA.FTZ R9, R16, R9, 0.48089820146560668945 ;  /* 0x3ef6384a10097423 */ /* 0x000fe20000010009 */
[----:B------:R-:W-:Y:S01]  /*60d0*/  FFMA.FTZ R14, R13, R14, -0.72134751081466674805 ;  /* 0xbf38aa3b0d0e7423 */ /* 0x000fe2000001000e */
[----:B------:R-:W-:Y:S01]  /*60e0*/  IMAD R45, R42, 0x4, R43 ;  /* 0x000000042a2d7824 */ /* 0x000fe200078e022b */
[----:B------:R-:W-:Y:S01]  /*60f0*/  LOP3.LUT R213, R213, 0x44, RZ, 0x3c, !PT ;  /* 0x00000044d5d57812 */ /* 0x000fe200078e3cff */
[----:B------:R-:W-:Y:S01]  /*6100*/  FADD R0, R7, R10 ;  /* 0x0000000a07007221 */ /* 0x000fe20000000000 */
[C---:B------:R-:W-:Y:S01]  /*6110*/  FMUL R14, R13.reuse, R14 ;  /* 0x0000000e0d0e7220 */ /* 0x040fe20000400000 */
[----:B------:R-:W-:Y:S01]  /*6120*/  FADD R68, R8, R11 ;  /* 0x0000000b08447221 */ /* 0x000fe20000000000 */
[----:B------:R-:W-:Y:S02]  /*6130*/  IMAD R47, R42, 0x4, R45 ;  /* 0x000000042a2f7824 */ /* 0x000fe400078e022d */
[----:B------:R-:W-:Y:S01]  /*6140*/  FFMA.FTZ R9, R16, R9, -0.72134751081466674805 ;  /* 0xbf38aa3b10097423 */ /* 0x000fe20000010009 */
[----:B------:R-:W-:Y:S01]  /*6150*/  FMUL R14, R13, R14 ;  /* 0x0000000e0d0e7220 */ /* 0x000fe20000400000 */
[----:B------:R-:W-:Y:S01]  /*6160*/  @P1 IMAD.MOV.U32 R8, RZ, RZ, 0x7f800000 ;  /* 0x7f800000ff081424 */ /* 0x000fe200078e00ff */
[----:B------:R-:W-:Y:S01]  /*6170*/  ISETP.GE.U32.AND P5, PT, R3, 0x7f800000, PT ;  /* 0x7f8000000300780c */ /* 0x000fe20003fa6070 */
[----:B------:R-:W-:Y:S01]  /*6180*/  @P6 IMAD.MOV.U32 R7, RZ, RZ, 0x7f800000 ;  /* 0x7f800000ff076424 */ /* 0x000fe200078e00ff */
[----:B------:R-:W-:Y:S01]  /*6190*/  STS [R213+UR7+0xc00], R34 ;  /* 0x000c0022d5007988 */ /* 0x000fe20008000807 */
[----:B------:R-:W-:-:S02]  /*61a0*/  IMAD R49, R42, 0x4, R47 ;  /* 0x000000042a317824 */ /* 0x000fc400078e022f */
[----:B------:R-:W-:Y:S01]  /*61b0*/  FFMA.FTZ R13, R13, 1.4426950216293334961, R14 ;  /* 0x3fb8aa3b0d0d7823 */ /* 0x000fe2000001000e */
[C---:B------:R-:W-:Y:S01]  /*61c0*/  FSETP.NEU.AND P3, PT, R5.reuse, RZ, PT ;  /* 0x000000ff0500720b */ /* 0x040fe20003f6d000 */
[----:B------:R-:W-:Y:S01]  /*61d0*/  @P1 FFMA.FTZ R0, R5, R8, +INF ;  /* 0x7f80000005001423 */ /* 0x000fe20000010008 */
[----:B------:R-:W-:Y:S01]  /*61e0*/  @P6 FFMA.FTZ R68, R4, R7, +INF ;  /* 0x7f80000004446423 */ /* 0x000fe20000010007 */
[----:B------:R0:W-:Y:S01]  /*61f0*/  STS [R213+UR7+0xc80], R28 ;  /* 0x000c801cd5007988 */ /* 0x0001e20008000807 */
[----:B------:R-:W-:Y:S01]  /*6200*/  FMUL R9, R16, R9 ;  /* 0x0000000910097220 */ /* 0x000fe20000400000 */
[----:B------:R-:W-:Y:S02]  /*6210*/  @P4 IMAD.MOV.U32 R7, RZ, RZ, 0x7f800000 ;  /* 0x7f800000ff074424 */ /* 0x000fe400078e00ff */
[----:B------:R-:W-:Y:S01]  /*6220*/  FADD R69, R12, R13 ;  /* 0x0000000d0c457221 */ /* 0x000fe20000000000 */
[----:B------:R-:W-:Y:S01]  /*6230*/  IMAD R5, R214, UR5, RZ ;  /* 0x00000005d6057c24 */ /* 0x000fe2000f8e02ff */
[----:B------:R-:W-:Y:S01]  /*6240*/  BAR.SYNC.DEFER_BLOCKING 0x0 ;  /* 0x0000000000007b1d */ /* 0x000fe20000010000 */
[----:B------:R-:W-:Y:S01]  /*6250*/  IMAD R51, R42, 0x4, R49 ;  /* 0x000000042a337824 */ /* 0x000fe200078e0231 */
[----:B------:R-:W-:Y:S01]  /*6260*/  USHF.R.S32.HI UR5, URZ, 0x1f, UR4 ;  /* 0x0000001fff057899 */ /* 0x000fe20008011404 */
[----:B------:R-:W-:Y:S01]  /*6270*/  FMUL R9, R16, R9 ;  /* 0x0000000910097220 */ /* 0x000fe20000400000 */
[----:B------:R-:W-:Y:S01]  /*6280*/  FSETP.NEU.AND P2, PT, R4, RZ, PT ;  /* 0x000000ff0400720b */ /* 0x000fe20003f4d000 */
[----:B------:R-:W-:Y:S01]  /*6290*/  @P4 FFMA.FTZ R69, R6, R7, +INF ;  /* 0x7f80000006454423 */ /* 0x000fe20000010007 */
[----:B--2---:R-:W-:Y:S01]  /*62a0*/  IADD3 R66, P4, P6, R5, UR4, R72 ;  /* 0x0000000405427c10 */ /* 0x004fe2000fe9e048 */
[----:B------:R-:W-:Y:S01]  /*62b0*/  IMAD R53, R42, 0x4, R51 ;  /* 0x000000042a357824 */ /* 0x000fe200078e0233 */
[----:B------:R-:W-:Y:S01]  /*62c0*/  SHF.R.S32.HI R4, RZ, 0x1f, R5 ;  /* 0x0000001fff047819 */ /* 0x000fe20000011405 */
[----:B------:R-:W-:Y:S01]  /*62d0*/  FFMA.FTZ R16, R16, 1.4426950216293334961, R9 ;  /* 0x3fb8aa3b10107823 */ /* 0x000fe20000010009 */
[----:B------:R-:W-:Y:S01]  /*62e0*/  FSETP.NEU.AND P1, PT, R6, RZ, PT ;  /* 0x000000ff0600720b */ /* 0x000fe20003f2d000 */
[----:B------:R-:W-:Y:S01]  /*62f0*/  @P5 IMAD.MOV.U32 R6, RZ, RZ, 0x7f800000 ;  /* 0x7f800000ff065424 */ /* 0x000fe200078e00ff */
[----:B------:R-:W-:Y:S01]  /*6300*/  IADD3.X R82, PT, PT, R4, UR5, R73, P4, P6 ;  /* 0x0000000504527c10 */ /* 0x000fe2000a7ec449 */
[C---:B------:R-:W-:Y:S01]  /*6310*/  IMAD R55, R42.reuse, 0x4, R53 ;  /* 0x000000042a377824 */ /* 0x040fe200078e0235 */
[----:B------:R-:W-:Y:S01]  /*6320*/  IADD3 R4, P6, PT, R17, R66, RZ ;  /* 0x0000004211047210 */ /* 0x000fe20007fde0ff */
[----:B------:R-:W-:Y:S01]  /*6330*/  FADD R70, R15, R16 ;  /* 0x000000100f467221 */ /* 0x000fe20000000000 */
[----:B------:R-:W-:Y:S01]  /*6340*/  @P5 FFMA.FTZ R70, R3, R6, +INF ;  /* 0x7f80000003465423 */ /* 0x000fe20000010006 */
[-C--:B------:R-:W-:Y:S01]  /*6350*/  IADD3 R8, P4, PT, R19, R66.reuse, RZ ;  /* 0x0000004213087210 */ /* 0x080fe20007f9e0ff */
[----:B------:R-:W-:Y:S01]  /*6360*/  IMAD R57, R42, 0x4, R55 ;  /* 0x000000042a397824 */ /* 0x000fe200078e0237 */
[----:B------:R-:W-:Y:S01]  /*6370*/  IADD3 R6, P5, PT, R18, R66, RZ ;  /* 0x0000004212067210 */ /* 0x000fe20007fbe0ff */
[----:B------:R-:W1:Y:S01]  /*6380*/  LDCU UR4, c[0x0][0x3ec] ;  /* 0x00007d80ff0477ac */ /* 0x000e620008000800 */
[----:B------:R-:W-:Y:S01]  /*6390*/  LEA.HI.X.SX32 R5, R17, R82, 0x1, P6 ;  /* 0x0000005211057211 */ /* 0x000fe200030f0eff */
[----:B------:R-:W-:Y:S01]  /*63a0*/  IMAD R59, R42, 0x4, R57 ;  /* 0x000000042a3b7824 */ /* 0x000fe200078e0239 */
[----:B------:R-:W-:Y:S01]  /*63b0*/  IADD3 R10, P6, PT, R20, R66, RZ ;  /* 0x00000042140a7210 */ /* 0x000fe20007fde0ff */
[----:B------:R-:W2:Y:S01]  /*63c0*/  LDS R73, [R211+UR7] ;  /* 0x00000007d3497984 */ /* 0x000ea20008000800 */
[-C--:B------:R-:W-:Y:S01]  /*63d0*/  LEA.HI.X.SX32 R9, R19, R82.reuse, 0x1, P4 ;  /* 0x0000005213097211 */ /* 0x080fe200020f0eff */
[----:B------:R-:W-:Y:S01]  /*63e0*/  IMAD R61, R42, 0x4, R59 ;  /* 0x000000042a3d7824 */ /* 0x000fe200078e023b */
[----:B------:R-:W-:Y:S01]  /*63f0*/  LEA.HI.X.SX32 R7, R18, R82, 0x1, P5 ;  /* 0x0000005212077211 */ /* 0x000fe200028f0eff */
[----:B------:R-:W-:Y:S01]  /*6400*/  LDS R74, [R211+UR7+0x100] ;  /* 0x00010007d34a7984 */ /* 0x000fe20008000800 */
[-C--:B------:R-:W-:Y:S01]  /*6410*/  IADD3 R14, P4, PT, R22, R66.reuse, RZ ;  /* 0x00000042160e7210 */ /* 0x080fe20007f9e0ff */
[----:B------:R-:W-:Y:S01]  /*6420*/  IMAD R63, R42, 0x4, R61 ;  /* 0x000000042a3f7824 */ /* 0x000fe200078e023d */
[----:B------:R-:W-:Y:S01]  /*6430*/  IADD3 R12, P5, PT, R21, R66, RZ ;  /* 0x00000042150c7210 */ /* 0x000fe20007fbe0ff */
[----:B------:R-:W-:Y:S01]  /*6440*/  LDS R75, [R211+UR7+0x200] ;  /* 0x00020007d34b7984 */ /* 0x000fe20008000800 */
[----:B------:R-:W-:Y:S01]  /*6450*/  LEA.HI.X.SX32 R11, R20, R82, 0x1, P6 ;  /* 0x00000052140b7211 */ /* 0x000fe200030f0eff */
[C---:B------:R-:W-:Y:S01]  /*6460*/  IMAD R65, R42.reuse, 0x4, R63 ;  /* 0x000000042a417824 */ /* 0x040fe200078e023f */
[----:B------:R-:W-:Y:S01]  /*6470*/  LOP3.LUT R62, R211, 0x4, RZ, 0x3c, !PT ;  /* 0x00000004d33e7812 */ /* 0x000fe200078e3cff */
[----:B------:R-:W-:Y:S01]  /*6480*/  LDS R76, [R211+UR7+0x300] ;  /* 0x00030007d34c7984 */ /* 0x000fe20008000800 */
[----:B------:R-:W-:Y:S01]  /*6490*/  IADD3 R16, P6, PT, R23, R66, RZ ;  /* 0x0000004217107210 */ /* 0x000fe20007fde0ff */
[----:B------:R-:W-:Y:S01]  /*64a0*/  IMAD R67, R42, 0x4, R65 ;  /* 0x000000042a437824 */ /* 0x000fe200078e0241 */
[-C--:B------:R-:W-:Y:S01]  /*64b0*/  LEA.HI.X.SX32 R15, R22, R82.reuse, 0x1, P4 ;  /* 0x00000052160f7211 */ /* 0x080fe200020f0eff */
[----:B------:R-:W3:Y:S01]  /*64c0*/  LDS R77, [R62+UR7] ;  /* 0x000000073e4d7984 */ /* 0x000ee20008000800 */
[----:B------:R-:W-:Y:S01]  /*64d0*/  LEA.HI.X.SX32 R13, R21, R82, 0x1, P5 ;  /* 0x00000052150d7211 */ /* 0x000fe200028f0eff */
[----:B------:R-:W-:Y:S01]  /*64e0*/  IMAD R71, R42, 0x4, R67 ;  /* 0x000000042a477824 */ /* 0x000fe200078e0243 */
[-C--:B------:R-:W-:Y:S01]  /*64f0*/  IADD3 R20, P4, PT, R25, R66.reuse, RZ ;  /* 0x0000004219147210 */ /* 0x080fe20007f9e0ff */
[----:B------:R-:W4:Y:S01]  /*6500*/  LDS R78, [R62+UR7+0x100] ;  /* 0x000100073e4e7984 */ /* 0x000f220008000800 */
[----:B------:R-:W-:Y:S01]  /*6510*/  IADD3 R18, P5, PT, R24, R66, RZ ;  /* 0x0000004218127210 */ /* 0x000fe20007fbe0ff */
[----:B------:R-:W-:Y:S01]  /*6520*/  IMAD R72, R42, 0x4, R71 ;  /* 0x000000042a487824 */ /* 0x000fe200078e0247 */
[----:B------:R-:W-:Y:S01]  /*6530*/  LEA.HI.X.SX32 R17, R23, R82, 0x1, P6 ;  /* 0x0000005217117211 */ /* 0x000fe200030f0eff */
[----:B------:R-:W5:Y:S01]  /*6540*/  LDS R79, [R62+UR7+0x200] ;  /* 0x000200073e4f7984 */ /* 0x000f620008000800 */
[----:B------:R-:W-:Y:S01]  /*6550*/  IADD3 R22, P6, PT, R27, R66, RZ ;  /* 0x000000421b167210 */ /* 0x000fe20007fde0ff */
[----:B-1----:R-:W-:Y:S01]  /*6560*/  UIMAD UR4, UR8, UR4, URZ ;  /* 0x00000004080472a4 */ /* 0x002fe2000f8e02ff */
[-C--:B------:R-:W-:Y:S01]  /*6570*/  LEA.HI.X.SX32 R21, R25, R82.reuse, 0x1, P4 ;  /* 0x0000005219157211 */ /* 0x080fe200020f0eff */
[----:B------:R1:W1:Y:S01]  /*6580*/  LDS R80, [R62+UR7+0x300] ;  /* 0x000300073e507984 */ /* 0x0002620008000800 */
[----:B------:R-:W-:Y:S01]  /*6590*/  LEA.HI.X.SX32 R19, R24, R82, 0x1, P5 ;  /* 0x0000005218137211 */ /* 0x000fe200028f0eff */
[----:B------:R-:W-:Y:S01]  /*65a0*/  USHF.L.U32 UR6, UR4, 0x2, URZ ;  /* 0x0000000204067899 */ /* 0x000fe200080006ff */
[-C--:B------:R-:W-:Y:S01]  /*65b0*/  IADD3 R26, P4, PT, R31, R66.reuse, RZ ;  /* 0x000000421f1a7210 */ /* 0x080fe20007f9e0ff */
[----:B------:R-:W-:Y:S01]  /*65c0*/  UIMAD.WIDE UR4, UR4, 0x4, URZ ;  /* 0x00000004040478a5 */ /* 0x000fe2000f8e02ff */
[----:B------:R-:W-:-:S02]  /*65d0*/  IADD3 R24, P5, PT, R29, R66, RZ ;  /* 0x000000421d187210 */ /* 0x000fc40007fbe0ff */
[----:B------:R-:W-:Y:S02]  /*65e0*/  LEA.HI.X.SX32 R23, R27, R82, 0x1, P6 ;  /* 0x000000521b177211 */ /* 0x000fe400030f0eff */
[----:B0-----:R-:W-:Y:S02]  /*65f0*/  IADD3 R28, P6, PT, R33, R66, RZ ;  /* 0x00000042211c7210 */ /* 0x001fe40007fde0ff */
[-C--:B------:R-:W-:Y:S02]  /*6600*/  LEA.HI.X.SX32 R27, R31, R82.reuse, 0x1, P4 ;  /* 0x000000521f1b7211 */ /* 0x080fe400020f0eff */
[----:B------:R-:W-:Y:S02]  /*6610*/  LEA.HI.X.SX32 R25, R29, R82, 0x1, P5 ;  /* 0x000000521d197211 */ /* 0x000fe400028f0eff */
[-C--:B------:R-:W-:Y:S02]  /*6620*/  IADD3 R32, P4, PT, R37, R66.reuse, RZ ;  /* 0x0000004225207210 */ /* 0x080fe40007f9e0ff */
[----:B------:R-:W-:-:S02]  /*6630*/  IADD3 R30, P5, PT, R35, R66, RZ ;  /* 0x00000042231e7210 */ /* 0x000fc40007fbe0ff */
[----:B------:R-:W-:Y:S02]  /*6640*/  LEA.HI.X.SX32 R29, R33, R82, 0x1, P6 ;  /* 0x00000052211d7211 */ /* 0x000fe400030f0eff */
[----:B------:R-:W-:Y:S02]  /*6650*/  IADD3 R34, P6, PT, R39, R66, RZ ;  /* 0x0000004227227210 */ /* 0x000fe40007fde0ff */
        /* <DEDUP_REMOVED lines=26> */
[-C--:B-1----:R-:W-:Y:S02]  /*6800*/  IADD3 R62, P4, PT, R67, R66.reuse, RZ ;  /* 0x00000042433e7210 */ /* 0x082fe40007f9e0ff */
[----:B------:R-:W-:-:S02]  /*6810*/  IADD3 R60, P5, PT, R65, R66, RZ ;  /* 0x00000042413c7210 */ /* 0x000fc40007fbe0ff */
[----:B------:R-:W-:Y:S02]  /*6820*/  LEA.HI.X.SX32 R59, R63, R82, 0x1, P6 ;  /* 0x000000523f3b7211 */ /* 0x000fe400030f0eff */
[----:B------:R-:W-:Y:S02]  /*6830*/  IADD3 R64, P6, PT, R71, R66, RZ ;  /* 0x0000004247407210 */ /* 0x000fe40007fde0ff */
[-C--:B------:R-:W-:Y:S02]  /*6840*/  LEA.HI.X.SX32 R63, R67, R82.reuse, 0x1, P4 ;  /* 0x00000052433f7211 */ /* 0x080fe400020f0eff */
[----:B------:R-:W-:Y:S02]  /*6850*/  LEA.HI.X.SX32 R61, R65, R82, 0x1, P5 ;  /* 0x00000052413d7211 */ /* 0x000fe400028f0eff */
[----:B------:R-:W-:Y:S02]  /*6860*/  FSETP.NEU.AND P4, PT, R3, RZ, PT ;  /* 0x000000ff0300720b */ /* 0x000fe40003f8d000 */
[----:B--2---:R-:W-:-:S02]  /*6870*/  PRMT R3, R73, 0x7770, RZ ;  /* 0x0000777049037816 */ /* 0x004fc400000000ff */
[----:B------:R-:W-:Y:S02]  /*6880*/  LEA.HI.X.SX32 R65, R71, R82, 0x1, P6 ;  /* 0x0000005247417211 */ /* 0x000fe400030f0eff */
[----:B---3--:R-:W-:Y:S01]  /*6890*/  PRMT R71, R77, 0x7770, RZ ;  /* 0x000077704d477816 */ /* 0x008fe200000000ff */
[----:B------:R0:W-:Y:S01]  /*68a0*/  STG.E.U8 desc[UR12][R4.64], R3 ;  /* 0x0000000304007986 */ /* 0x0001e2000c10110c */
[----:B------:R-:W-:Y:S02]  /*68b0*/  PRMT R81, R74, 0x7770, RZ ;  /* 0x000077704a517816 */ /* 0x000fe400000000ff */
[----:B----4-:R-:W-:Y:S01]  /*68c0*/  PRMT R83, R78, 0x7770, RZ ;  /* 0x000077704e537816 */ /* 0x010fe200000000ff */
[----:B------:R1:W-:Y:S01]  /*68d0*/  STG.E.U8 desc[UR12][R6.64], R71 ;  /* 0x0000004706007986 */ /* 0x0003e2000c10110c */
[----:B------:R-:W-:Y:S02]  /*68e0*/  PRMT R85, R75, 0x7770, RZ ;  /* 0x000077704b557816 */ /* 0x000fe400000000ff */
[----:B-----5:R-:W-:Y:S01]  /*68f0*/  PRMT R87, R79, 0x7770, RZ ;  /* 0x000077704f577816 */ /* 0x020fe200000000ff */
[----:B------:R2:W-:Y:S01]  /*6900*/  STG.E.U8 desc[UR12][R8.64], R81 ;  /* 0x0000005108007986 */ /* 0x0005e2000c10110c */
[----:B------:R-:W-:-:S02]  /*6910*/  PRMT R89, R76, 0x7770, RZ ;  /* 0x000077704c597816 */ /* 0x000fc400000000ff */
[----:B------:R-:W-:Y:S01]  /*6920*/  IADD3 R66, P5, PT, R72, R66, RZ ;  /* 0x0000004248427210 */ /* 0x000fe20007fbe0ff */
[----:B------:R3:W-:Y:S01]  /*6930*/  STG.E.U8 desc[UR12][R10.64], R83 ;  /* 0x000000530a007986 */ /* 0x0007e2000c10110c */
[----:B0-----:R-:W-:Y:S02]  /*6940*/  PRMT R3, R80, 0x7770, RZ ;  /* 0x0000777050037816 */ /* 0x001fe400000000ff */
[----:B------:R-:W-:Y:S01]  /*6950*/  PRMT R5, R73, 0x7771, RZ ;  /* 0x0000777149057816 */ /* 0x000fe200000000ff */
[----:B------:R0:W-:Y:S01]  /*6960*/  STG.E.U8 desc[UR12][R12.64], R85 ;  /* 0x000000550c007986 */ /* 0x0001e2000c10110c */
[----:B-1----:R-:W-:Y:S02]  /*6970*/  PRMT R7, R77, 0x7771, RZ ;  /* 0x000077714d077816 */ /* 0x002fe400000000ff */
[----:B------:R-:W-:Y:S01]  /*6980*/  LEA.HI.X.SX32 R67, R72, R82, 0x1, P5 ;  /* 0x0000005248437211 */ /* 0x000fe200028f0eff */
[----:B------:R1:W-:Y:S01]  /*6990*/  STG.E.U8 desc[UR12][R14.64], R87 ;  /* 0x000000570e007986 */ /* 0x0003e2000c10110c */
[----:B--2---:R-:W-:-:S02]  /*69a0*/  PRMT R9, R74, 0x7771, RZ ;  /* 0x000077714a097816 */ /* 0x004fc400000000ff */
[----:B------:R-:W-:Y:S01]  /*69b0*/  FSEL R68, R68, -INF , P2 ;  /* 0xff80000044447808 */ /* 0x000fe20001000000 */
[----:B------:R-:W-:Y:S01]  /*69c0*/  STG.E.U8 desc[UR12][R16.64], R89 ;  /* 0x0000005910007986 */ /* 0x000fe2000c10110c */
[----:B---3--:R-:W-:Y:S02]  /*69d0*/  PRMT R11, R78, 0x7771, RZ ;  /* 0x000077714e0b7816 */ /* 0x008fe400000000ff */
[----:B------:R-:W-:Y:S01]  /*69e0*/  FSEL R69, R69, -INF , P1 ;  /* 0xff80000045457808 */ /* 0x000fe20000800000 */
[----:B------:R2:W-:Y:S01]  /*69f0*/  STG.E.U8 desc[UR12][R18.64], R3 ;  /* 0x0000000312007986 */ /* 0x0005e2000c10110c */
[----:B0-----:R-:W-:Y:S02]  /*6a00*/  PRMT R13, R75, 0x7771, RZ ;  /* 0x000077714b0d7816 */ /* 0x001fe400000000ff */
[----:B------:R-:W-:Y:S01]  /*6a10*/  FSEL R70, R70, -INF , P4 ;  /* 0xff80000046467808 */ /* 0x000fe20002000000 */
[----:B------:R0:W-:Y:S01]  /*6a20*/  STG.E.U8 desc[UR12][R20.64], R5 ;  /* 0x0000000514007986 */ /* 0x0001e2000c10110c */
[----:B-1----:R-:W-:Y:S01]  /*6a30*/  PRMT R15, R79, 0x7771, RZ ;  /* 0x000077714f0f7816 */ /* 0x002fe200000000ff */
[----:B------:R-:W-:Y:S01]  /*6a40*/  FFMA R10, R69, 0.69314718246459960938, R160 ;  /* 0x3f317218450a7823 */ /* 0x000fe200000000a0 */
[----:B------:R-:W-:Y:S01]  /*6a50*/  LOP3.LUT R212, R212, 0x70, RZ, 0xc0, !PT ;  /* 0x00000070d4d47812 */ /* 0x000fe200078ec0ff */
[----:B------:R1:W-:Y:S01]  /*6a60*/  STG.E.U8 desc[UR12][R22.64], R7 ;  /* 0x0000000716007986 */ /* 0x0003e2000c10110c */
[----:B--2---:R-:W-:-:S03]  /*6a70*/  PRMT R3, R76, 0x7771, RZ ;  /* 0x000077714c037816 */ /* 0x004fc600000000ff */
[----:B------:R2:W-:Y:S01]  /*6a80*/  STG.E.U8 desc[UR12][R24.64], R9 ;  /* 0x0000000918007986 */ /* 0x0005e2000c10110c */
[----:B0-----:R-:W-:-:S03]  /*6a90*/  PRMT R5, R80, 0x7771, RZ ;  /* 0x0000777150057816 */ /* 0x001fc600000000ff */
[----:B------:R0:W-:Y:S01]  /*6aa0*/  STG.E.U8 desc[UR12][R26.64], R11 ;  /* 0x0000000b1a007986 */ /* 0x0001e2000c10110c */
[----:B-1----:R-:W-:-:S03]  /*6ab0*/  PRMT R7, R73, 0x7772, RZ ;  /* 0x0000777249077816 */ /* 0x002fc600000000ff */
[----:B------:R1:W-:Y:S01]  /*6ac0*/  STG.E.U8 desc[UR12][R28.64], R13 ;  /* 0x0000000d1c007986 */ /* 0x0003e2000c10110c */
[----:B------:R-:W-:Y:S02]  /*6ad0*/  PRMT R73, R73, 0x7773, RZ ;  /* 0x0000777349497816 */ /* 0x000fe400000000ff */
[C---:B--2---:R-:W-:Y:S01]  /*6ae0*/  PRMT R9, R77.reuse, 0x7772, RZ ;  /* 0x000077724d097816 */ /* 0x044fe200000000ff */
[----:B------:R2:W-:Y:S01]  /*6af0*/  STG.E.U8 desc[UR12][R30.64], R15 ;  /* 0x0000000f1e007986 */ /* 0x0005e2000c10110c */
[----:B------:R-:W-:Y:S02]  /*6b00*/  PRMT R77, R77, 0x7773, RZ ;  /* 0x000077734d4d7816 */ /* 0x000fe400000000ff */
[----:B0-----:R-:W-:Y:S01]  /*6b10*/  PRMT R11, R74, 0x7772, RZ ;  /* 0x000077724a0b7816 */ /* 0x001fe200000000ff */
[----:B------:R0:W-:Y:S01]  /*6b20*/  STG.E.U8 desc[UR12][R32.64], R3 ;  /* 0x0000000320007986 */ /* 0x0001e2000c10110c */
[----:B-1----:R-:W-:-:S03]  /*6b30*/  PRMT R13, R78, 0x7772, RZ ;  /* 0x000077724e0d7816 */ /* 0x002fc600000000ff */
[----:B------:R1:W-:Y:S01]  /*6b40*/  STG.E.U8 desc[UR12][R34.64], R5 ;  /* 0x0000000522007986 */ /* 0x0003e2000c10110c */
[----:B--2---:R-:W-:-:S03]  /*6b50*/  PRMT R15, R75, 0x7772, RZ ;  /* 0x000077724b0f7816 */ /* 0x004fc600000000ff */
[----:B------:R2:W-:Y:S01]  /*6b60*/  STG.E.U8 desc[UR12][R36.64], R7 ;  /* 0x0000000724007986 */ /* 0x0005e2000c10110c */
[----:B------:R-:W-:Y:S02]  /*6b70*/  PRMT R75, R75, 0x7773, RZ ;  /* 0x000077734b4b7816 */ /* 0x000fe400000000ff */
[C---:B0-----:R-:W-:Y:S01]  /*6b80*/  PRMT R3, R79.reuse, 0x7772, RZ ;  /* 0x000077724f037816 */ /* 0x041fe200000000ff */
[----:B------:R0:W-:Y:S01]  /*6b90*/  STG.E.U8 desc[UR12][R38.64], R9 ;  /* 0x0000000926007986 */ /* 0x0001e2000c10110c */
[----:B------:R-:W-:Y:S02]  /*6ba0*/  PRMT R79, R79, 0x7773, RZ ;  /* 0x000077734f4f7816 */ /* 0x000fe400000000ff */
[----:B-1----:R-:W-:Y:S01]  /*6bb0*/  PRMT R5, R76, 0x7772, RZ ;  /* 0x000077724c057816 */ /* 0x002fe200000000ff */
[----:B------:R1:W-:Y:S04]  /*6bc0*/  STG.E.U8 desc[UR12][R40.64], R11 ;  /* 0x0000000b28007986 */ /* 0x0003e8000c10110c */
[----:B------:R3:W-:Y:S01]  /*6bd0*/  STG.E.U8 desc[UR12][R42.64], R13 ;  /* 0x0000000d2a007986 */ /* 0x0007e2000c10110c */
[----:B--2---:R-:W-:-:S03]  /*6be0*/  PRMT R7, R80, 0x7772, RZ ;  /* 0x0000777250077816 */ /* 0x004fc600000000ff */
[----:B------:R-:W-:Y:S01]  /*6bf0*/  STG.E.U8 desc[UR12][R44.64], R15 ;  /* 0x0000000f2c007986 */ /* 0x000fe2000c10110c */
[----:B0-----:R-:W-:-:S03]  /*6c00*/  PRMT R9, R74, 0x7773, RZ ;  /* 0x000077734a097816 */ /* 0x001fc600000000ff */
[----:B------:R0:W-:Y:S01]  /*6c10*/  STG.E.U8 desc[UR12][R46.64], R3 ;  /* 0x000000032e007986 */ /* 0x0001e2000c10110c */
[----:B-1----:R-:W-:-:S03]  /*6c20*/  PRMT R11, R78, 0x7773, RZ ;  /* 0x000077734e0b7816 */ /* 0x002fc600000000ff */
[----:B------:R1:W-:Y:S01]  /*6c30*/  STG.E.U8 desc[UR12][R48.64], R5 ;  /* 0x0000000530007986 */ /* 0x0003e2000c10110c */
[----:B---3--:R-:W2:Y:S03]  /*6c40*/  LDC.64 R12, c[0x0][0x3a0] ;  /* 0x0000e800ff0c7b82 */ /* 0x008ea60000000a00 */
[----:B------:R3:W-:Y:S01]  /*6c50*/  STG.E.U8 desc[UR12][R50.64], R7 ;  /* 0x0000000732007986 */ /* 0x0007e2000c10110c */
[----:B0-----:R-:W-:-:S03]  /*6c60*/  FSEL R3, R0, -INF , P3 ;  /* 0xff80000000037808 */ /* 0x001fc60001800000 */
[----:B------:R-:W-:Y:S01]  /*6c70*/  STG.E.U8 desc[UR12][R52.64], R73 ;  /* 0x0000004934007986 */ /* 0x000fe2000c10110c */
[----:B-1----:R-:W-:-:S03]  /*6c80*/  PRMT R5, R76, 0x7773, RZ ;  /* 0x000077734c057816 */ /* 0x002fc600000000ff */
[----:B------:R-:W-:Y:S01]  /*6c90*/  STG.E.U8 desc[UR12][R54.64], R77 ;  /* 0x0000004d36007986 */ /* 0x000fe2000c10110c */
[----:B------:R-:W-:Y:S01]  /*6ca0*/  FFMA R8, R3, 0.69314718246459960938, R154 ;  /* 0x3f31721803087823 */ /* 0x000fe2000000009a */
[----:B------:R-:W-:Y:S01]  /*6cb0*/  PRMT R3, R80, 0x7773, RZ ;  /* 0x0000777350037816 */ /* 0x000fe200000000ff */
[C---:B---3--:R-:W-:Y:S01]  /*6cc0*/  IMAD.SHL.U32 R7, R214.reuse, 0x4, RZ ;  /* 0x00000004d6077824 */ /* 0x048fe200078e00ff */
[----:B------:R0:W-:Y:S01]  /*6cd0*/  STG.E.U8 desc[UR12][R56.64], R9 ;  /* 0x0000000938007986 */ /* 0x0001e2000c10110c */
[----:B------:R-:W-:-:S03]  /*6ce0*/  IMAD.HI R214, R214, 0x4, RZ ;  /* 0x00000004d6d67827 */ /* 0x000fc600078e02ff */
[----:B------:R1:W-:Y:S04]  /*6cf0*/  STG.E.U8 desc[UR12][R58.64], R11 ;  /* 0x0000000b3a007986 */ /* 0x0003e8000c10110c */
[----:B------:R-:W-:Y:S01]  /*6d00*/  STG.E.U8 desc[UR12][R60.64], R75 ;  /* 0x0000004b3c007986 */ /* 0x000fe2000c10110c */
[----:B--2---:R-:W-:-:S03]  /*6d10*/  IADD3 R4, P1, P2, R7, UR6, R12 ;  /* 0x0000000607047c10 */ /* 0x004fc6000fa3e00c */
[----:B------:R-:W-:Y:S01]  /*6d20*/  STG.E.U8 desc[UR12][R62.64], R79 ;  /* 0x0000004f3e007986 */ /* 0x000fe2000c10110c */
[----:B0-----:R-:W-:-:S03]  /*6d30*/  FFMA R9, R68, 0.69314718246459960938, R155 ;  /* 0x3f31721844097823 */ /* 0x001fc6000000009b */
[----:B------:R0:W-:Y:S01]  /*6d40*/  STG.E.U8 desc[UR12][R64.64], R5 ;  /* 0x0000000540007986 */ /* 0x0001e2000c10110c */
[----:B-1----:R-:W-:-:S03]  /*6d50*/  FFMA R11, R70, 0.69314718246459960938, R161 ;  /* 0x3f317218460b7823 */ /* 0x002fc600000000a1 */
[----:B------:R1:W-:Y:S01]  /*6d60*/  STG.E.U8 desc[UR12][R66.64], R3 ;  /* 0x0000000342007986 */ /* 0x0003e2000c10110c */
[----:B------:R-:W-:Y:S01]  /*6d70*/  BAR.SYNC.DEFER_BLOCKING 0x0 ;  /* 0x0000000000007b1d */ /* 0x000fe20000010000 */
[----:B0-----:R-:W-:-:S05]  /*6d80*/  IADD3.X R5, PT, PT, R214, UR5, R13, P1, P2 ;  /* 0x00000005d6057c10 */ /* 0x001fca0008fe440d */
[----:B------:R1:W-:Y:S02]  /*6d90*/  STS.128 [R212+UR7], R8 ;  /* 0x00000008d4007988 */ /* 0x0003e40008000c07 */
[----:B------:R-:W-:Y:S06]  /*6da0*/  BAR.SYNC.DEFER_BLOCKING 0x0 ;  /* 0x0000000000007b1d */ /* 0x000fec0000010000 */
[----:B------:R-:W-:Y:S05]  /*6db0*/  @P0 EXIT ;  /* 0x000000000000094d */ /* 0x000fea0003800000 */
[----:B-1----:R-:W0:Y:S04]  /*6dc0*/  LDS R3, [R2] ;  /* 0x0000000002037984 */ /* 0x002e280000000800 */
[----:B0-----:R-:W-:Y:S01]  /*6dd0*/  STG.E desc[UR12][R4.64], R3 ;  /* 0x0000000304007986 */ /* 0x001fe2000c10190c */
[----:B------:R-:W-:Y:S05]  /*6de0*/  EXIT ;  /* 0x000000000000794d */ /* 0x000fea0003800000 */
.L_x_2:
[----:B------:R-:W-:-:S00]  /*6df0*/  BRA `(.L_x_2) ;  /* 0xfffffffc00fc7947 */ /* 0x000fc0000383ffff */
[----:B------:R-:W-:-:S00]  /*6e00*/  NOP ;  /* 0x0000000000007918 */ /* 0x000fc00000000000 */
[----:B------:R-:W-:-:S00]  /*6e10*/  NOP ;  /* 0x0000000000007918 */ /* 0x000fc00000000000 */
[----:B------:R-:W-:-:S00]  /*6e20*/  NOP ;  /* 0x0000000000007918 */ /* 0x000fc00000000000 */
[----:B------:R-:W-:-:S00]  /*6e30*/  NOP ;  /* 0x0000000000007918 */ /* 0x000fc00000000000 */
[----:B------:R-:W-:-:S00]  /*6e40*/  NOP ;  /* 0x0000000000007918 */ /* 0x000fc00000000000 */
[----:B------:R-:W-:-:S00]  /*6e50*/  NOP ;  /* 0x0000000000007918 */ /* 0x000fc00000000000 */
[----:B------:R-:W-:-:S00]  /*6e60*/  NOP ;  /* 0x0000000000007918 */ /* 0x000fc00000000000 */
[----:B------:R-:W-:-:S00]  /*6e70*/  NOP ;  /* 0x0000000000007918 */ /* 0x000fc00000000000 */
.L_x_3:


//--------------------- .nv.global.init           --------------------------
	.section	.nv.global.init,"aw",@progbits
.nv.global.init:
	.type		_$_str,@object
	.size		_$_str,(.L_0 - _$_str)
_$_str:
        /*0000*/ 	.byte	0x5f, 0x5f, 0x43, 0x55, 0x44, 0x41, 0x5f, 0x46, 0x54, 0x5a, 0x00
.L_0:


//--------------------- .nv.shared.attn_fwd       --------------------------
	.section	.nv.shared.attn_fwd,"aw",@nobits
	.sectionflags	@""
	.align	16
	.zero		1024


//--------------------- .nv.shared.reserved.0     --------------------------
	.section	.nv.shared.reserved.0,"aw",@nobits
	.weak		__nv_reservedSMEM_offset_0_alias
	.size		__nv_reservedSMEM_offset_0_alias, 0, 64
	.other		__nv_reservedSMEM_offset_0_alias,@"STO_CUDA_RESERVED_SHARED STV_DEFAULT"
__nv_reservedSMEM_offset_0_alias:
	.zero		0
	.zero		64


//--------------------- .nv.constant0.attn_fwd    --------------------------
	.section	.nv.constant0.attn_fwd,"a",@progbits
	.sectionflags	@""
	.align	4
.nv.constant0.attn_fwd:
	.zero		1032


//--------------------- SYMBOLS --------------------------

	.type		.nv.reservedSmem.offset0,@object
	.size		.nv.reservedSmem.offset0,0x4
	.type		.nv.reservedSmem.cap,@object
	.size		.nv.reservedSmem.cap,0x4
